	.target	sm_90a

	.elftype	@"ET_EXEC"


//--------------------- .note.nv.tkinfo           --------------------------
	.section	.note.nv.tkinfo,"",@"SHT_NOTE"
	.sectionflags	@"SHF_NOTE_NV_TKINFO"
	.tkinfo
        /*0018*/ 	.word	0x00000002
        /*0030*/ 	.string	""
        /*0030*/ 	.string	"ptxas"
        /*0030*/ 	.string	"Cuda compilation tools, release 13.0, V13.0.88"
        /*0030*/ 	.string	"Build cuda_13.0.r13.0/compiler.36424714_0"
        /*0030*/ 	.string	"-arch sm_90a -m 64 "



//--------------------- .note.nv.cuinfo           --------------------------
	.section	.note.nv.cuinfo,"",@"SHT_NOTE"
	.sectionflags	@"SHF_NOTE_NV_CUINFO"
        /*0018*/ 	.short	0x0002
        /*001a*/ 	.short	0x005a
        /*001c*/ 	.short	0x0082
	.zero		2


//--------------------- .nv.info                  --------------------------
	.section	.nv.info,"",@"SHT_CUDA_INFO"
	.align	4


	//----- nvinfo : EIATTR_REGCOUNT
	.align		4
        /*0000*/ 	.byte	0x04, 0x2f
        /*0002*/ 	.short	(.L_12 - .L_11)
	.align		4
.L_11:
        /*0004*/ 	.word	index@(_ZN7cutlass13device_kernelINS_4gemm6kernel13GemmUniversalIN4cute5tupleIJiiiiEEENS1_10collective13CollectiveMmaINS1_37MainloopSm90TmaGmmaWarpSpecializedFP8ILi23ENS5_IJNS4_1CILi2EEENSA_ILi1EEESC_EEENS1_35KernelTmaWarpSpecializedCooperativeEEENS5_IJNSA_ILi192EEENSA_ILi112EEENSA_ILi32EEEEEENS_12float_e4m3_tENS5_IJlSC_lEEESK_SL_NS4_8TiledMMAINS4_8MMA_AtomIJNS4_4SM904GMMA30MMA_64x16x32_F32E4M3E4M3_SS_TNILNSP_7ScaleInE1ELSR_1EEEEEENS4_6LayoutISD_NS5_IJSC_NSA_ILi0EEESV_EEEEENS5_IJNS4_10UnderscoreESY_SY_EEEEENS4_13SM90_TMA_LOADENS4_14ComposedLayoutINS4_7SwizzleILi1ELi4ELi3EEENS4_18smem_ptr_flag_bitsILi8EEENSU_INS5_IJNSA_ILi8EEESI_EEENS5_IJSI_SC_EEEEEEEvNS4_8identityENS4_23SM90_TMA_LOAD_MULTICASTES1B_vS1C_EENS_8epilogue10collective6detail29Sm90TmaWarpSpecializedAdapterINS1G_15DefaultEpilogueISK_SL_SL_NS1F_6thread17LinearCombinationISK_Li1EffLNS1K_9ScaleType4KindE0ELNS_15FloatRoundStyleE2ESK_EENS1_15EpilogueDefaultEEEEEvvEEEEvNT_6ParamsE)
        /*0008*/ 	.word	0x000000a8


	//----- nvinfo : EIATTR_FRAME_SIZE
	.align		4
.L_12:
        /*000c*/ 	.byte	0x04, 0x11
        /*000e*/ 	.short	(.L_14 - .L_13)
	.align		4
.L_13:
        /*0010*/ 	.word	index@(_ZN7cutlass13device_kernelINS_4gemm6kernel13GemmUniversalIN4cute5tupleIJiiiiEEENS1_10collective13CollectiveMmaINS1_37MainloopSm90TmaGmmaWarpSpecializedFP8ILi23ENS5_IJNS4_1CILi2EEENSA_ILi1EEESC_EEENS1_35KernelTmaWarpSpecializedCooperativeEEENS5_IJNSA_ILi192EEENSA_ILi112EEENSA_ILi32EEEEEENS_12float_e4m3_tENS5_IJlSC_lEEESK_SL_NS4_8TiledMMAINS4_8MMA_AtomIJNS4_4SM904GMMA30MMA_64x16x32_F32E4M3E4M3_SS_TNILNSP_7ScaleInE1ELSR_1EEEEEENS4_6LayoutISD_NS5_IJSC_NSA_ILi0EEESV_EEEEENS5_IJNS4_10UnderscoreESY_SY_EEEEENS4_13SM90_TMA_LOADENS4_14ComposedLayoutINS4_7SwizzleILi1ELi4ELi3EEENS4_18smem_ptr_flag_bitsILi8EEENSU_INS5_IJNSA_ILi8EEESI_EEENS5_IJSI_SC_EEEEEEEvNS4_8identityENS4_23SM90_TMA_LOAD_MULTICASTES1B_vS1C_EENS_8epilogue10collective6detail29Sm90TmaWarpSpecializedAdapterINS1G_15DefaultEpilogueISK_SL_SL_NS1F_6thread17LinearCombinationISK_Li1EffLNS1K_9ScaleType4KindE0ELNS_15FloatRoundStyleE2ESK_EENS1_15EpilogueDefaultEEEEEvvEEEEvNT_6ParamsE)
        /*0014*/ 	.word	0x00000020


	//----- nvinfo : EIATTR_MIN_STACK_SIZE
	.align		4
.L_14:
        /*0018*/ 	.byte	0x04, 0x12
        /*001a*/ 	.short	(.L_16 - .L_15)
	.align		4
.L_15:
        /*001c*/ 	.word	index@(_ZN7cutlass13device_kernelINS_4gemm6kernel13GemmUniversalIN4cute5tupleIJiiiiEEENS1_10collective13CollectiveMmaINS1_37MainloopSm90TmaGmmaWarpSpecializedFP8ILi23ENS5_IJNS4_1CILi2EEENSA_ILi1EEESC_EEENS1_35KernelTmaWarpSpecializedCooperativeEEENS5_IJNSA_ILi192EEENSA_ILi112EEENSA_ILi32EEEEEENS_12float_e4m3_tENS5_IJlSC_lEEESK_SL_NS4_8TiledMMAINS4_8MMA_AtomIJNS4_4SM904GMMA30MMA_64x16x32_F32E4M3E4M3_SS_TNILNSP_7ScaleInE1ELSR_1EEEEEENS4_6LayoutISD_NS5_IJSC_NSA_ILi0EEESV_EEEEENS5_IJNS4_10UnderscoreESY_SY_EEEEENS4_13SM90_TMA_LOADENS4_14ComposedLayoutINS4_7SwizzleILi1ELi4ELi3EEENS4_18smem_ptr_flag_bitsILi8EEENSU_INS5_IJNSA_ILi8EEESI_EEENS5_IJSI_SC_EEEEEEEvNS4_8identityENS4_23SM90_TMA_LOAD_MULTICASTES1B_vS1C_EENS_8epilogue10collective6detail29Sm90TmaWarpSpecializedAdapterINS1G_15DefaultEpilogueISK_SL_SL_NS1F_6thread17LinearCombinationISK_Li1EffLNS1K_9ScaleType4KindE0ELNS_15FloatRoundStyleE2ESK_EENS1_15EpilogueDefaultEEEEEvvEEEEvNT_6ParamsE)
        /*0020*/ 	.word	0x00000020
.L_16:


//--------------------- .nv.compat                --------------------------
	.section	.nv.compat,"",@"SHT_CUDA_COMPAT_INFO"
	.align	4
        /*0000*/ 	.byte	0x02, 0x09, 0x01, 0x00, 0x02, 0x02, 0x04, 0x00, 0x02, 0x05, 0x05, 0x00, 0x03, 0x07, 0x01, 0x01
        /*0010*/ 	.byte	0x02, 0x03, 0x01, 0x00, 0x02, 0x06, 0x01, 0x00, 0x04, 0x0b, 0x08, 0x00, 0x00, 0x00, 0x00, 0x00
        /*0020*/ 	.byte	0x00, 0x00, 0x00, 0x00


//--------------------- .nv.info._ZN7cutlass13device_kernelINS_4gemm6kernel13GemmUniversalIN4cute5tupleIJiiiiEEENS1_10collective13CollectiveMmaINS1_37MainloopSm90TmaGmmaWarpSpecializedFP8ILi23ENS5_IJNS4_1CILi2EEENSA_ILi1EEESC_EEENS1_35KernelTmaWarpSpecializedCooperativeEEENS5_IJNSA_ILi192EEENSA_ILi112EEENSA_ILi32EEEEEENS_12float_e4m3_tENS5_IJlSC_lEEESK_SL_NS4_8TiledMMAINS4_8MMA_AtomIJNS4_4SM904GMMA30MMA_64x16x32_F32E4M3E4M3_SS_TNILNSP_7ScaleInE1ELSR_1EEEEEENS4_6LayoutISD_NS5_IJSC_NSA_ILi0EEESV_EEEEENS5_IJNS4_10UnderscoreESY_SY_EEEEENS4_13SM90_TMA_LOADENS4_14ComposedLayoutINS4_7SwizzleILi1ELi4ELi3EEENS4_18smem_ptr_flag_bitsILi8EEENSU_INS5_IJNSA_ILi8EEESI_EEENS5_IJSI_SC_EEEEEEEvNS4_8identityENS4_23SM90_TMA_LOAD_MULTICASTES1B_vS1C_EENS_8epilogue10collective6detail29Sm90TmaWarpSpecializedAdapterINS1G_15DefaultEpilogueISK_SL_SL_NS1F_6thread17LinearCombinationISK_Li1EffLNS1K_9ScaleType4KindE0ELNS_15FloatRoundStyleE2ESK_EENS1_15EpilogueDefaultEEEEEvvEEEEvNT_6ParamsE --------------------------
	.section	.nv.info._ZN7cutlass13device_kernelINS_4gemm6kernel13GemmUniversalIN4cute5tupleIJiiiiEEENS1_10collective13CollectiveMmaINS1_37MainloopSm90TmaGmmaWarpSpecializedFP8ILi23ENS5_IJNS4_1CILi2EEENSA_ILi1EEESC_EEENS1_35KernelTmaWarpSpecializedCooperativeEEENS5_IJNSA_ILi192EEENSA_ILi112EEENSA_ILi32EEEEEENS_12float_e4m3_tENS5_IJlSC_lEEESK_SL_NS4_8TiledMMAINS4_8MMA_AtomIJNS4_4SM904GMMA30MMA_64x16x32_F32E4M3E4M3_SS_TNILNSP_7ScaleInE1ELSR_1EEEEEENS4_6LayoutISD_NS5_IJSC_NSA_ILi0EEESV_EEEEENS5_IJNS4_10UnderscoreESY_SY_EEEEENS4_13SM90_TMA_LOADENS4_14ComposedLayoutINS4_7SwizzleILi1ELi4ELi3EEENS4_18smem_ptr_flag_bitsILi8EEENSU_INS5_IJNSA_ILi8EEESI_EEENS5_IJSI_SC_EEEEEEEvNS4_8identityENS4_23SM90_TMA_LOAD_MULTICASTES1B_vS1C_EENS_8epilogue10collective6detail29Sm90TmaWarpSpecializedAdapterINS1G_15DefaultEpilogueISK_SL_SL_NS1F_6thread17LinearCombinationISK_Li1EffLNS1K_9ScaleType4KindE0ELNS_15FloatRoundStyleE2ESK_EENS1_15EpilogueDefaultEEEEEvvEEEEvNT_6ParamsE,"",@"SHT_CUDA_INFO"
	.sectionflags	@""
	.align	4


	//----- nvinfo : EIATTR_CUDA_API_VERSION
	.align		4
        /*0000*/ 	.byte	0x04, 0x37
        /*0002*/ 	.short	(.L_18 - .L_17)
.L_17:
        /*0004*/ 	.word	0x00000082


	//----- nvinfo : EIATTR_KPARAM_INFO
	.align		4
.L_18:
        /*0008*/ 	.byte	0x04, 0x17
        /*000a*/ 	.short	(.L_20 - .L_19)
.L_19:
        /*000c*/ 	.word	0x00000000
        /*0010*/ 	.short	0x0000
        /*0012*/ 	.short	0x0070
        /*0014*/ 	.byte	0x00, 0xf0, 0x01, 0x10


	//----- nvinfo : EIATTR_SPARSE_MMA_MASK
	.align		4
.L_20:
        /*0018*/ 	.byte	0x03, 0x50
        /*001a*/ 	.short	0x0000


	//----- nvinfo : EIATTR_MAXREG_COUNT
	.align		4
        /*001c*/ 	.byte	0x03, 0x1b
        /*001e*/ 	.short	0x00a8


	//----- nvinfo : EIATTR_NUM_BARRIERS
	.align		4
        /*0020*/ 	.byte	0x02, 0x4c
        /*0022*/ 	.byte	0x01
	.zero		1


	//----- nvinfo : EIATTR_ANNOTATIONS
	.align		4
        /*0024*/ 	.byte	0x04, 0x55
        /*0026*/ 	.short	(.L_22 - .L_21)


	//   ....[0]....
.L_21:
        /*0028*/ 	.word	0x00000001
        /*002c*/ 	.byte	0xa0, 0x09, 0x00, 0x00, 0x01, 0x00, 0x00, 0x00, 0x90, 0x0a, 0x00, 0x00, 0x01, 0x00, 0x00, 0x00
        /* <DEDUP_REMOVED lines=13> */
        /*010c*/ 	.byte	0x20, 0xd9, 0x00, 0x00


	//----- nvinfo : EIATTR_MERCURY_ISA_VERSION
	.align		4
.L_22:
        /*0110*/ 	.byte	0x03, 0x5f
        /*0112*/ 	.short	0x0101


	//----- nvinfo : EIATTR_INT_WARP_WIDE_INSTR_OFFSETS
	.align		4
        /*0114*/ 	.byte	0x04, 0x31
        /*0116*/ 	.short	(.L_24 - .L_23)


	//   ....[0]....
.L_23:
        /*0118*/ 	.word	0x000007e0


	//   ....[1]....
        /*011c*/ 	.word	0x00000800


	//   ....[2]....
        /*0120*/ 	.word	0x00000970


	//----- nvinfo : EIATTR_COOP_GROUP_MASK_REGIDS
	.align		4
.L_24:
        /*0124*/ 	.byte	0x04, 0x29
        /*0126*/ 	.short	(.L_26 - .L_25)


	//   ....[0]....
.L_25:
        /*0128*/ 	.word	0xffffffff


	//   ....[1]....
        /*012c*/ 	.word	0xffffffff


	//   ....[2]....
        /*0130*/ 	.word	0xffffffff


	//   ....[3]....
        /*0134*/ 	.word	0xffffffff


	//   ....[4]....
        /*0138*/ 	.word	0xffffffff


	//   ....[5]....
        /*013c*/ 	.word	0xffffffff


	//----- nvinfo : EIATTR_COOP_GROUP_INSTR_OFFSETS
	.align		4
.L_26:
        /*0140*/ 	.byte	0x04, 0x28
        /*0142*/ 	.short	(.L_28 - .L_27)


	//   ....[0]....
.L_27:
        /*0144*/ 	.word	0x00000070


	//   ....[1]....
        /*0148*/ 	.word	0x00000080


	//   ....[2]....
        /*014c*/ 	.word	0x000001a0


	//   ....[3]....
        /*0150*/ 	.word	0x00000650


	//   ....[4]....
        /*0154*/ 	.word	0x00000ad0


	//   ....[5]....
        /*0158*/ 	.word	0x00001820


	//----- nvinfo : EIATTR_REG_RECONFIG
	.align		4
.L_28:
        /*015c*/ 	.byte	0x01, 0x54
	.zero		2


	//----- nvinfo : EIATTR_MBARRIER_INSTR_OFFSETS
	.align		4
        /*0160*/ 	.byte	0x04, 0x39
        /*0162*/ 	.short	(.L_30 - .L_29)


	//   ....[0]....
.L_29:
        /*0164*/ 	.word	0x00000340
        /*0168*/ 	.word	0x000000ff
        /*016c*/ 	.word	0x00000000
        /*0170*/ 	.short	0x0100
        /*0172*/ 	.byte	0x0a
	.zero		1


	//   ....[1]....
        /*0174*/ 	.word	0x00000350
        /*0178*/ 	.word	0x000000ff
        /*017c*/ 	.word	0x000000b8
        /*0180*/ 	.short	0x0100
        /*0182*/ 	.byte	0x0a
	.zero		1


	//   ....[2]....
        /*0184*/ 	.word	0x00000360
        /*0188*/ 	.word	0x000000ff
        /*018c*/ 	.word	0x00000008
        /*0190*/ 	.short	0x0100
        /*0192*/ 	.byte	0x0a
	.zero		1


	//   ....[3]....
        /*0194*/ 	.word	0x00000370
        /*0198*/ 	.word	0x000000ff
        /*019c*/ 	.word	0x000000c0
        /*01a0*/ 	.short	0x0100
        /*01a2*/ 	.byte	0x0a
	.zero		1


	//   ....[4]....
        /*01a4*/ 	.word	0x00000380
        /*01a8*/ 	.word	0x000000ff
        /*01ac*/ 	.word	0x00000010
        /*01b0*/ 	.short	0x0100
        /*01b2*/ 	.byte	0x0a
	.zero		1


	//   ....[5]....
        /*01b4*/ 	.word	0x00000390
        /*01b8*/ 	.word	0x000000ff
        /*01bc*/ 	.word	0x000000c8
        /*01c0*/ 	.short	0x0100
        /*01c2*/ 	.byte	0x0a
	.zero		1


	//   ....[6]....
        /*01c4*/ 	.word	0x000003a0
        /*01c8*/ 	.word	0x000000ff
        /*01cc*/ 	.word	0x00000018
        /*01d0*/ 	.short	0x0100
        /*01d2*/ 	.byte	0x0a
	.zero		1


	//   ....[7]....
        /*01d4*/ 	.word	0x000003b0
        /*01d8*/ 	.word	0x000000ff
        /*01dc*/ 	.word	0x000000d0
        /*01e0*/ 	.short	0x0100
        /*01e2*/ 	.byte	0x0a
	.zero		1


	//   ....[8]....
        /*01e4*/ 	.word	0x000003c0
        /*01e8*/ 	.word	0x000000ff
        /*01ec*/ 	.word	0x00000020
        /*01f0*/ 	.short	0x0100
        /*01f2*/ 	.byte	0x0a
	.zero		1


	//   ....[9]....
        /*01f4*/ 	.word	0x000003d0
        /*01f8*/ 	.word	0x000000ff
        /*01fc*/ 	.word	0x000000d8
        /*0200*/ 	.short	0x0100
        /*0202*/ 	.byte	0x0a
	.zero		1


	//   ....[10]....
        /*0204*/ 	.word	0x000003e0
        /*0208*/ 	.word	0x000000ff
        /*020c*/ 	.word	0x00000028
        /*0210*/ 	.short	0x0100
        /*0212*/ 	.byte	0x0a
	.zero		1


	//   ....[11]....
        /*0214*/ 	.word	0x000003f0
        /*0218*/ 	.word	0x000000ff
        /*021c*/ 	.word	0x000000e0
        /*0220*/ 	.short	0x0100
        /*0222*/ 	.byte	0x0a
	.zero		1


	//   ....[12]....
        /*0224*/ 	.word	0x00000400
        /*0228*/ 	.word	0x000000ff
        /*022c*/ 	.word	0x00000030
        /*0230*/ 	.short	0x0100
        /*0232*/ 	.byte	0x0a
	.zero		1


	//   ....[13]....
        /*0234*/ 	.word	0x00000410
        /*0238*/ 	.word	0x000000ff
        /*023c*/ 	.word	0x000000e8
        /*0240*/ 	.short	0x0100
        /*0242*/ 	.byte	0x0a
	.zero		1


	//   ....[14]....
        /*0244*/ 	.word	0x00000420
        /*0248*/ 	.word	0x000000ff
        /*024c*/ 	.word	0x00000038
        /*0250*/ 	.short	0x0100
        /*0252*/ 	.byte	0x0a
	.zero		1


	//   ....[15]....
        /*0254*/ 	.word	0x00000430
        /*0258*/ 	.word	0x000000ff
        /*025c*/ 	.word	0x000000f0
        /*0260*/ 	.short	0x0100
        /*0262*/ 	.byte	0x0a
	.zero		1


	//   ....[16]....
        /*0264*/ 	.word	0x00000440
        /*0268*/ 	.word	0x000000ff
        /*026c*/ 	.word	0x00000040
        /*0270*/ 	.short	0x0100
        /*0272*/ 	.byte	0x0a
	.zero		1


	//   ....[17]....
        /*0274*/ 	.word	0x00000450
        /*0278*/ 	.word	0x000000ff
        /*027c*/ 	.word	0x000000f8
        /*0280*/ 	.short	0x0100
        /*0282*/ 	.byte	0x0a
	.zero		1


	//   ....[18]....
        /*0284*/ 	.word	0x00000460
        /*0288*/ 	.word	0x000000ff
        /*028c*/ 	.word	0x00000048
        /*0290*/ 	.short	0x0100
        /*0292*/ 	.byte	0x0a
	.zero		1


	//   ....[19]....
        /*0294*/ 	.word	0x00000470
        /*0298*/ 	.word	0x000000ff
        /*029c*/ 	.word	0x00000100
        /*02a0*/ 	.short	0x0100
        /*02a2*/ 	.byte	0x0a
	.zero		1


	//   ....[20]....
        /*02a4*/ 	.word	0x00000480
        /*02a8*/ 	.word	0x000000ff
        /*02ac*/ 	.word	0x00000050
        /*02b0*/ 	.short	0x0100
        /*02b2*/ 	.byte	0x0a
	.zero		1


	//   ....[21]....
        /*02b4*/ 	.word	0x00000490
        /*02b8*/ 	.word	0x000000ff
        /*02bc*/ 	.word	0x00000108
        /*02c0*/ 	.short	0x0100
        /*02c2*/ 	.byte	0x0a
	.zero		1


	//   ....[22]....
        /*02c4*/ 	.word	0x000004a0
        /*02c8*/ 	.word	0x000000ff
        /*02cc*/ 	.word	0x00000058
        /*02d0*/ 	.short	0x0100
        /*02d2*/ 	.byte	0x0a
	.zero		1


	//   ....[23]....
        /*02d4*/ 	.word	0x000004b0
        /*02d8*/ 	.word	0x000000ff
        /*02dc*/ 	.word	0x00000110
        /*02e0*/ 	.short	0x0100
        /*02e2*/ 	.byte	0x0a
	.zero		1


	//   ....[24]....
        /*02e4*/ 	.word	0x000004c0
        /*02e8*/ 	.word	0x000000ff
        /*02ec*/ 	.word	0x00000060
        /*02f0*/ 	.short	0x0100
        /*02f2*/ 	.byte	0x0a
	.zero		1


	//   ....[25]....
        /*02f4*/ 	.word	0x000004d0
        /*02f8*/ 	.word	0x000000ff
        /*02fc*/ 	.word	0x00000118
        /*0300*/ 	.short	0x0100
        /*0302*/ 	.byte	0x0a
	.zero		1


	//   ....[26]....
        /*0304*/ 	.word	0x000004e0
        /*0308*/ 	.word	0x000000ff
        /*030c*/ 	.word	0x00000068
        /*0310*/ 	.short	0x0100
        /*0312*/ 	.byte	0x0a
	.zero		1


	//   ....[27]....
        /*0314*/ 	.word	0x000004f0
        /*0318*/ 	.word	0x000000ff
        /*031c*/ 	.word	0x00000120
        /*0320*/ 	.short	0x0100
        /*0322*/ 	.byte	0x0a
	.zero		1


	//   ....[28]....
        /*0324*/ 	.word	0x00000500
        /*0328*/ 	.word	0x000000ff
        /*032c*/ 	.word	0x00000070
        /*0330*/ 	.short	0x0100
        /*0332*/ 	.byte	0x0a
	.zero		1


	//   ....[29]....
        /*0334*/ 	.word	0x00000510
        /*0338*/ 	.word	0x000000ff
        /*033c*/ 	.word	0x00000128
        /*0340*/ 	.short	0x0100
        /*0342*/ 	.byte	0x0a
	.zero		1


	//   ....[30]....
        /*0344*/ 	.word	0x00000520
        /*0348*/ 	.word	0x000000ff
        /*034c*/ 	.word	0x00000078
        /*0350*/ 	.short	0x0100
        /*0352*/ 	.byte	0x0a
	.zero		1


	//   ....[31]....
        /*0354*/ 	.word	0x00000530
        /*0358*/ 	.word	0x000000ff
        /*035c*/ 	.word	0x00000130
        /*0360*/ 	.short	0x0100
        /*0362*/ 	.byte	0x0a
	.zero		1


	//   ....[32]....
        /*0364*/ 	.word	0x00000540
        /*0368*/ 	.word	0x000000ff
        /*036c*/ 	.word	0x00000080
        /*0370*/ 	.short	0x0100
        /*0372*/ 	.byte	0x0a
	.zero		1


	//   ....[33]....
        /*0374*/ 	.word	0x00000550
        /*0378*/ 	.word	0x000000ff
        /*037c*/ 	.word	0x00000138
        /*0380*/ 	.short	0x0100
        /*0382*/ 	.byte	0x0a
	.zero		1


	//   ....[34]....
        /*0384*/ 	.word	0x00000560
        /*0388*/ 	.word	0x000000ff
        /*038c*/ 	.word	0x00000088
        /*0390*/ 	.short	0x0100
        /*0392*/ 	.byte	0x0a
	.zero		1


	//   ....[35]....
        /*0394*/ 	.word	0x00000570
        /*0398*/ 	.word	0x000000ff
        /*039c*/ 	.word	0x00000140
        /*03a0*/ 	.short	0x0100
        /*03a2*/ 	.byte	0x0a
	.zero		1


	//   ....[36]....
        /*03a4*/ 	.word	0x00000580
        /*03a8*/ 	.word	0x000000ff
        /*03ac*/ 	.word	0x00000090
        /*03b0*/ 	.short	0x0100
        /*03b2*/ 	.byte	0x0a
	.zero		1


	//   ....[37]....
        /*03b4*/ 	.word	0x00000590
        /*03b8*/ 	.word	0x000000ff
        /*03bc*/ 	.word	0x00000148
        /*03c0*/ 	.short	0x0100
        /*03c2*/ 	.byte	0x0a
	.zero		1


	//   ....[38]....
        /*03c4*/ 	.word	0x000005a0
        /*03c8*/ 	.word	0x000000ff
        /*03cc*/ 	.word	0x00000098
        /*03d0*/ 	.short	0x0100
        /*03d2*/ 	.byte	0x0a
	.zero		1


	//   ....[39]....
        /*03d4*/ 	.word	0x000005b0
        /*03d8*/ 	.word	0x000000ff
        /*03dc*/ 	.word	0x00000150
        /*03e0*/ 	.short	0x0100
        /*03e2*/ 	.byte	0x0a
	.zero		1


	//   ....[40]....
        /*03e4*/ 	.word	0x000005c0
        /*03e8*/ 	.word	0x000000ff
        /*03ec*/ 	.word	0x000000a0
        /*03f0*/ 	.short	0x0100
        /*03f2*/ 	.byte	0x0a
	.zero		1


	//   ....[41]....
        /*03f4*/ 	.word	0x000005d0
        /*03f8*/ 	.word	0x000000ff
        /*03fc*/ 	.word	0x00000158
        /*0400*/ 	.short	0x0100
        /*0402*/ 	.byte	0x0a
	.zero		1


	//   ....[42]....
        /*0404*/ 	.word	0x000005e0
        /*0408*/ 	.word	0x000000ff
        /*040c*/ 	.word	0x000000a8
        /*0410*/ 	.short	0x0100
        /*0412*/ 	.byte	0x0a
	.zero		1


	//   ....[43]....
        /*0414*/ 	.word	0x000005f0
        /*0418*/ 	.word	0x000000ff
        /*041c*/ 	.word	0x00000160
        /*0420*/ 	.short	0x0100
        /*0422*/ 	.byte	0x0a
	.zero		1


	//   ....[44]....
        /*0424*/ 	.word	0x00000600
        /*0428*/ 	.word	0x000000ff
        /*042c*/ 	.word	0x000000b0
        /*0430*/ 	.short	0x0100
        /*0432*/ 	.byte	0x0a
	.zero		1


	//   ....[45]....
        /*0434*/ 	.word	0x00000610
        /*0438*/ 	.word	0x000000ff
        /*043c*/ 	.word	0x00000168
        /*0440*/ 	.short	0x0100
        /*0442*/ 	.byte	0x0a
	.zero		1


	//   ....[46]....
        /*0444*/ 	.word	0x00000a00
        /*0448*/ 	.word	0x000000ff
        /*044c*/ 	.word	0x00000180
        /*0450*/ 	.short	0x0100
        /*0452*/ 	.byte	0x08
	.zero		1


	//   ....[47]....
        /*0454*/ 	.word	0x00000a70
        /*0458*/ 	.word	0x000000ff
        /*045c*/ 	.word	0x00000188
        /*0460*/ 	.short	0x0100
        /*0462*/ 	.byte	0x08
	.zero		1


	//   ....[48]....
        /*0464*/ 	.word	0x00001e70
        /*0468*/ 	.word	0x000000ff
        /*046c*/ 	.word	0x00000000
        /*0470*/ 	.short	0x010a
        /*0472*/ 	.byte	0x0c
	.zero		1


	//   ....[49]....
        /*0474*/ 	.word	0x00001ed0
        /*0478*/ 	.word	0x000000ff
        /*047c*/ 	.word	0x00000000
        /*0480*/ 	.short	0x010a
        /*0482*/ 	.byte	0x0c
	.zero		1


	//   ....[50]....
        /*0484*/ 	.word	0x00002f60
        /*0488*/ 	.word	0x000000ff
        /*048c*/ 	.word	0x00000000
        /*0490*/ 	.short	0x010a
        /*0492*/ 	.byte	0x0e
	.zero		1


	//   ....[51]....
        /*0494*/ 	.word	0x00002fa0
        /*0498*/ 	.word	0x000000ff
        /*049c*/ 	.word	0x00000000
        /*04a0*/ 	.short	0x010a
        /*04a2*/ 	.byte	0x0e
	.zero		1


	//   ....[52]....
        /*04a4*/ 	.word	0x00003c20
        /*04a8*/ 	.word	0x000000e3
        /*04ac*/ 	.word	0x00000000
        /*04b0*/ 	.short	0x0101
        /*04b2*/ 	.byte	0x3f
	.zero		1


	//   ....[53]....
        /*04b4*/ 	.word	0x000045e0
        /*04b8*/ 	.word	0x00000018
        /*04bc*/ 	.word	0x00000000
        /*04c0*/ 	.short	0x0101
        /*04c2*/ 	.byte	0x3f
	.zero		1


	//   ....[54]....
        /*04c4*/ 	.word	0x0000d490
        /*04c8*/ 	.word	0x0000000d
        /*04cc*/ 	.word	0x000000b8
        /*04d0*/ 	.short	0x010a
        /*04d2*/ 	.byte	0x3f
	.zero		1


	//   ....[55]....
        /*04d4*/ 	.word	0x0000d860
        /*04d8*/ 	.word	0x00000005
        /*04dc*/ 	.word	0x00000188
        /*04e0*/ 	.short	0x0101
        /*04e2*/ 	.byte	0x3f
	.zero		1


	//   ....[56]....
        /*04e4*/ 	.word	0x0000dfe0
        /*04e8*/ 	.word	0x00000007
        /*04ec*/ 	.word	0x00000000
        /*04f0*/ 	.short	0x010a
        /*04f2*/ 	.byte	0x3f
	.zero		1


	//   ....[57]....
        /*04f4*/ 	.word	0x0000e060
        /*04f8*/ 	.word	0x00000008
        /*04fc*/ 	.word	0x00000000
        /*0500*/ 	.short	0x010a
        /*0502*/ 	.byte	0x3f
	.zero		1


	//   ....[58]....
        /*0504*/ 	.word	0x0000e0f0
        /*0508*/ 	.word	0x00000009
        /*050c*/ 	.word	0x00000000
        /*0510*/ 	.short	0x010a
        /*0512*/ 	.byte	0x3f
	.zero		1


	//   ....[59]....
        /*0514*/ 	.word	0x0000e180
        /*0518*/ 	.word	0x00000008
        /*051c*/ 	.word	0x00000000
        /*0520*/ 	.short	0x010a
        /*0522*/ 	.byte	0x3f
	.zero		1


	//   ....[60]....
        /*0524*/ 	.word	0x0000e210
        /*0528*/ 	.word	0x00000009
        /*052c*/ 	.word	0x00000000
        /*0530*/ 	.short	0x010a
        /*0532*/ 	.byte	0x3f
	.zero		1


	//   ....[61]....
        /*0534*/ 	.word	0x0000e2a0
        /*0538*/ 	.word	0x00000008
        /*053c*/ 	.word	0x00000000
        /*0540*/ 	.short	0x010a
        /*0542*/ 	.byte	0x3f
	.zero		1


	//   ....[62]....
        /*0544*/ 	.word	0x0000e330
        /*0548*/ 	.word	0x00000009
        /*054c*/ 	.word	0x00000000
        /*0550*/ 	.short	0x010a
        /*0552*/ 	.byte	0x3f
	.zero		1


	//   ....[63]....
        /*0554*/ 	.word	0x0000e3c0
        /*0558*/ 	.word	0x00000008
        /*055c*/ 	.word	0x00000000
        /*0560*/ 	.short	0x010a
        /*0562*/ 	.byte	0x3f
	.zero		1


	//   ....[64]....
        /*0564*/ 	.word	0x0000e450
        /*0568*/ 	.word	0x00000009
        /*056c*/ 	.word	0x00000000
        /*0570*/ 	.short	0x010a
        /*0572*/ 	.byte	0x3f
	.zero		1


	//   ....[65]....
        /*0574*/ 	.word	0x0000e4e0
        /*0578*/ 	.word	0x00000008
        /*057c*/ 	.word	0x00000000
        /*0580*/ 	.short	0x010a
        /*0582*/ 	.byte	0x3f
	.zero		1


	//   ....[66]....
        /*0584*/ 	.word	0x0000e570
        /*0588*/ 	.word	0x00000009
        /*058c*/ 	.word	0x00000000
        /*0590*/ 	.short	0x010a
        /*0592*/ 	.byte	0x3f
	.zero		1


	//   ....[67]....
        /*0594*/ 	.word	0x0000e600
        /*0598*/ 	.word	0x00000008
        /*059c*/ 	.word	0x00000000
        /*05a0*/ 	.short	0x010a
        /*05a2*/ 	.byte	0x3f
	.zero		1


	//   ....[68]....
        /*05a4*/ 	.word	0x0000e690
        /*05a8*/ 	.word	0x00000009
        /*05ac*/ 	.word	0x00000000
        /*05b0*/ 	.short	0x010a
        /*05b2*/ 	.byte	0x3f
	.zero		1


	//   ....[69]....
        /*05b4*/ 	.word	0x0000e720
        /*05b8*/ 	.word	0x00000008
        /*05bc*/ 	.word	0x00000000
        /*05c0*/ 	.short	0x010a
        /*05c2*/ 	.byte	0x3f
	.zero		1


	//   ....[70]....
        /*05c4*/ 	.word	0x0000e7b0
        /*05c8*/ 	.word	0x00000009
        /*05cc*/ 	.word	0x00000000
        /*05d0*/ 	.short	0x010a
        /*05d2*/ 	.byte	0x3f
	.zero		1


	//   ....[71]....
        /*05d4*/ 	.word	0x0000e840
        /*05d8*/ 	.word	0x00000008
        /*05dc*/ 	.word	0x00000000
        /*05e0*/ 	.short	0x010a
        /*05e2*/ 	.byte	0x3f
	.zero		1


	//   ....[72]....
        /*05e4*/ 	.word	0x0000e8d0
        /*05e8*/ 	.word	0x00000009
        /*05ec*/ 	.word	0x00000000
        /*05f0*/ 	.short	0x010a
        /*05f2*/ 	.byte	0x3f
	.zero		1


	//   ....[73]....
        /*05f4*/ 	.word	0x0000e960
        /*05f8*/ 	.word	0x00000008
        /*05fc*/ 	.word	0x00000000
        /*0600*/ 	.short	0x010a
        /*0602*/ 	.byte	0x3f
	.zero		1


	//   ....[74]....
        /*0604*/ 	.word	0x0000e9f0
        /*0608*/ 	.word	0x00000009
        /*060c*/ 	.word	0x00000000
        /*0610*/ 	.short	0x010a
        /*0612*/ 	.byte	0x3f
	.zero		1


	//   ....[75]....
        /*0614*/ 	.word	0x0000ea80
        /*0618*/ 	.word	0x00000008
        /*061c*/ 	.word	0x00000000
        /*0620*/ 	.short	0x010a
        /*0622*/ 	.byte	0x3f
	.zero		1


	//   ....[76]....
        /*0624*/ 	.word	0x0000eb10
        /*0628*/ 	.word	0x00000009
        /*062c*/ 	.word	0x00000000
        /*0630*/ 	.short	0x010a
        /*0632*/ 	.byte	0x3f
	.zero		1


	//   ....[77]....
        /*0634*/ 	.word	0x0000eba0
        /*0638*/ 	.word	0x00000006
        /*063c*/ 	.word	0x00000000
        /*0640*/ 	.short	0x010a
        /*0642*/ 	.byte	0x3f
	.zero		1


	//   ....[78]....
        /*0644*/ 	.word	0x0000ec30
        /*0648*/ 	.word	0x00000003
        /*064c*/ 	.word	0x00000000
        /*0650*/ 	.short	0x010a
        /*0652*/ 	.byte	0x3f
	.zero		1


	//   ....[79]....
        /*0654*/ 	.word	0x0000eca0
        /*0658*/ 	.word	0x00000003
        /*065c*/ 	.word	0x00000000
        /*0660*/ 	.short	0x010a
        /*0662*/ 	.byte	0x3f
	.zero		1


	//   ....[80]....
        /*0664*/ 	.word	0x0000ed00
        /*0668*/ 	.word	0x000000e4
        /*066c*/ 	.word	0x00000000
        /*0670*/ 	.short	0x010a
        /*0672*/ 	.byte	0x3f
	.zero		1


	//   ....[81]....
        /*0674*/ 	.word	0x0000edd0
        /*0678*/ 	.word	0x0000000d
        /*067c*/ 	.word	0x000000b8
        /*0680*/ 	.short	0x010a
        /*0682*/ 	.byte	0x3f
	.zero		1


	//   ....[82]....
        /*0684*/ 	.word	0x0000eea0
        /*0688*/ 	.word	0x00000007
        /*068c*/ 	.word	0x00000000
        /*0690*/ 	.short	0x010a
        /*0692*/ 	.byte	0x3f
	.zero		1


	//   ....[83]....
        /*0694*/ 	.word	0x0000eef0
        /*0698*/ 	.word	0x00000008
        /*069c*/ 	.word	0x00000000
        /*06a0*/ 	.short	0x010a
        /*06a2*/ 	.byte	0x3f
	.zero		1


	//   ....[84]....
        /*06a4*/ 	.word	0x0000ef40
        /*06a8*/ 	.word	0x00000009
        /*06ac*/ 	.word	0x00000000
        /*06b0*/ 	.short	0x010a
        /*06b2*/ 	.byte	0x3f
	.zero		1


	//   ....[85]....
        /*06b4*/ 	.word	0x0000ef90
        /*06b8*/ 	.word	0x00000008
        /*06bc*/ 	.word	0x00000000
        /*06c0*/ 	.short	0x010a
        /*06c2*/ 	.byte	0x3f
	.zero		1


	//   ....[86]....
        /*06c4*/ 	.word	0x0000efe0
        /*06c8*/ 	.word	0x00000009
        /*06cc*/ 	.word	0x00000000
        /*06d0*/ 	.short	0x010a
        /*06d2*/ 	.byte	0x3f
	.zero		1


	//   ....[87]....
        /*06d4*/ 	.word	0x0000f030
        /*06d8*/ 	.word	0x00000008
        /*06dc*/ 	.word	0x00000000
        /*06e0*/ 	.short	0x010a
        /*06e2*/ 	.byte	0x3f
	.zero		1


	//   ....[88]....
        /*06e4*/ 	.word	0x0000f080
        /*06e8*/ 	.word	0x00000009
        /*06ec*/ 	.word	0x00000000
        /*06f0*/ 	.short	0x010a
        /*06f2*/ 	.byte	0x3f
	.zero		1


	//   ....[89]....
        /*06f4*/ 	.word	0x0000f0d0
        /*06f8*/ 	.word	0x00000008
        /*06fc*/ 	.word	0x00000000
        /*0700*/ 	.short	0x010a
        /*0702*/ 	.byte	0x3f
	.zero		1


	//   ....[90]....
        /*0704*/ 	.word	0x0000f120
        /*0708*/ 	.word	0x00000009
        /*070c*/ 	.word	0x00000000
        /*0710*/ 	.short	0x010a
        /*0712*/ 	.byte	0x3f
	.zero		1


	//   ....[91]....
        /*0714*/ 	.word	0x0000f170
        /*0718*/ 	.word	0x00000008
        /*071c*/ 	.word	0x00000000
        /*0720*/ 	.short	0x010a
        /*0722*/ 	.byte	0x3f
	.zero		1


	//   ....[92]....
        /*0724*/ 	.word	0x0000f1c0
        /*0728*/ 	.word	0x00000009
        /*072c*/ 	.word	0x00000000
        /*0730*/ 	.short	0x010a
        /*0732*/ 	.byte	0x3f
	.zero		1


	//   ....[93]....
        /*0734*/ 	.word	0x0000f210
        /*0738*/ 	.word	0x00000008
        /*073c*/ 	.word	0x00000000
        /*0740*/ 	.short	0x010a
        /*0742*/ 	.byte	0x3f
	.zero		1


	//   ....[94]....
        /*0744*/ 	.word	0x0000f260
        /*0748*/ 	.word	0x00000009
        /*074c*/ 	.word	0x00000000
        /*0750*/ 	.short	0x010a
        /*0752*/ 	.byte	0x3f
	.zero		1


	//   ....[95]....
        /*0754*/ 	.word	0x0000f2b0
        /*0758*/ 	.word	0x00000008
        /*075c*/ 	.word	0x00000000
        /*0760*/ 	.short	0x010a
        /*0762*/ 	.byte	0x3f
	.zero		1


	//   ....[96]....
        /*0764*/ 	.word	0x0000f300
        /*0768*/ 	.word	0x00000009
        /*076c*/ 	.word	0x00000000
        /*0770*/ 	.short	0x010a
        /*0772*/ 	.byte	0x3f
	.zero		1


	//   ....[97]....
        /*0774*/ 	.word	0x0000f350
        /*0778*/ 	.word	0x00000008
        /*077c*/ 	.word	0x00000000
        /*0780*/ 	.short	0x010a
        /*0782*/ 	.byte	0x3f
	.zero		1


	//   ....[98]....
        /*0784*/ 	.word	0x0000f3a0
        /*0788*/ 	.word	0x00000009
        /*078c*/ 	.word	0x00000000
        /*0790*/ 	.short	0x010a
        /*0792*/ 	.byte	0x3f
	.zero		1


	//   ....[99]....
        /*0794*/ 	.word	0x0000f3f0
        /*0798*/ 	.word	0x00000008
        /*079c*/ 	.word	0x00000000
        /*07a0*/ 	.short	0x010a
        /*07a2*/ 	.byte	0x3f
	.zero		1


	//   ....[100]....
        /*07a4*/ 	.word	0x0000f440
        /*07a8*/ 	.word	0x00000009
        /*07ac*/ 	.word	0x00000000
        /*07b0*/ 	.short	0x010a
        /*07b2*/ 	.byte	0x3f
	.zero		1


	//   ....[101]....
        /*07b4*/ 	.word	0x0000f490
        /*07b8*/ 	.word	0x00000008
        /*07bc*/ 	.word	0x00000000
        /*07c0*/ 	.short	0x010a
        /*07c2*/ 	.byte	0x3f
	.zero		1


	//   ....[102]....
        /*07c4*/ 	.word	0x0000f4e0
        /*07c8*/ 	.word	0x00000009
        /*07cc*/ 	.word	0x00000000
        /*07d0*/ 	.short	0x010a
        /*07d2*/ 	.byte	0x3f
	.zero		1


	//   ....[103]....
        /*07d4*/ 	.word	0x0000f530
        /*07d8*/ 	.word	0x00000006
        /*07dc*/ 	.word	0x00000000
        /*07e0*/ 	.short	0x010a
        /*07e2*/ 	.byte	0x3f
	.zero		1


	//----- nvinfo : EIATTR_NUM_MBARRIERS
	.align		4
.L_30:
        /*07e4*/ 	.byte	0x03, 0x38
        /*07e6*/ 	.short	0x0030


	//----- nvinfo : EIATTR_EXIT_INSTR_OFFSETS
	.align		4
        /*07e8*/ 	.byte	0x04, 0x1c
        /*07ea*/ 	.short	(.L_32 - .L_31)


	//   ....[0]....
.L_31:
        /*07ec*/ 	.word	0x00000c60


	//   ....[1]....
        /*07f0*/ 	.word	0x000014f0


	//   ....[2]....
        /*07f4*/ 	.word	0x0000cb90


	//   ....[3]....
        /*07f8*/ 	.word	0x0000d120


	//   ....[4]....
        /*07fc*/ 	.word	0x0000ec80


	//----- nvinfo : EIATTR_MAX_THREADS
	.align		4
.L_32:
        /*0800*/ 	.byte	0x04, 0x05
        /*0802*/ 	.short	(.L_34 - .L_33)
.L_33:
        /*0804*/ 	.word	0x00000180
        /*0808*/ 	.word	0x00000001
        /*080c*/ 	.word	0x00000001


	//----- nvinfo : EIATTR_CRS_STACK_SIZE
	.align		4
.L_34:
        /*0810*/ 	.byte	0x04, 0x1e
        /*0812*/ 	.short	(.L_36 - .L_35)
.L_35:
        /*0814*/ 	.word	0x00000000


	//----- nvinfo : EIATTR_CBANK_PARAM_SIZE
	.align		4
.L_36:
        /*0818*/ 	.byte	0x03, 0x19
        /*081a*/ 	.short	0x0470


	//----- nvinfo : EIATTR_PARAM_CBANK
	.align		4
        /*081c*/ 	.byte	0x04, 0x0a
        /*081e*/ 	.short	(.L_38 - .L_37)
	.align		4
.L_37:
        /*0820*/ 	.word	index@(.nv.constant0._ZN7cutlass13device_kernelINS_4gemm6kernel13GemmUniversalIN4cute5tupleIJiiiiEEENS1_10collective13CollectiveMmaINS1_37MainloopSm90TmaGmmaWarpSpecializedFP8ILi23ENS5_IJNS4_1CILi2EEENSA_ILi1EEESC_EEENS1_35KernelTmaWarpSpecializedCooperativeEEENS5_IJNSA_ILi192EEENSA_ILi112EEENSA_ILi32EEEEEENS_12float_e4m3_tENS5_IJlSC_lEEESK_SL_NS4_8TiledMMAINS4_8MMA_AtomIJNS4_4SM904GMMA30MMA_64x16x32_F32E4M3E4M3_SS_TNILNSP_7ScaleInE1ELSR_1EEEEEENS4_6LayoutISD_NS5_IJSC_NSA_ILi0EEESV_EEEEENS5_IJNS4_10UnderscoreESY_SY_EEEEENS4_13SM90_TMA_LOADENS4_14ComposedLayoutINS4_7SwizzleILi1ELi4ELi3EEENS4_18smem_ptr_flag_bitsILi8EEENSU_INS5_IJNSA_ILi8EEESI_EEENS5_IJSI_SC_EEEEEEEvNS4_8identityENS4_23SM90_TMA_LOAD_MULTICASTES1B_vS1C_EENS_8epilogue10collective6detail29Sm90TmaWarpSpecializedAdapterINS1G_15DefaultEpilogueISK_SL_SL_NS1F_6thread17LinearCombinationISK_Li1EffLNS1K_9ScaleType4KindE0ELNS_15FloatRoundStyleE2ESK_EENS1_15EpilogueDefaultEEEEEvvEEEEvNT_6ParamsE)
        /*0824*/ 	.short	0x0210
        /*0826*/ 	.short	0x0470


	//----- nvinfo : EIATTR_SW_WAR
	.align		4
.L_38:
        /*0828*/ 	.byte	0x04, 0x36
        /*082a*/ 	.short	(.L_40 - .L_39)
.L_39:
        /*082c*/ 	.word	0x00000008
.L_40:


//--------------------- .nv.callgraph             --------------------------
	.section	.nv.callgraph,"",@"SHT_CUDA_CALLGRAPH"
	.align	4
	.sectionentsize	8
	.align		4
        /*0000*/ 	.word	0x00000000
	.align		4
        /*0004*/ 	.word	0xffffffff
	.align		4
        /*0008*/ 	.word	0x00000000
	.align		4
        /*000c*/ 	.word	0xfffffffe
	.align		4
        /*0010*/ 	.word	0x00000000
	.align		4
        /*0014*/ 	.word	0xfffffffd
	.align		4
        /*0018*/ 	.word	0x00000000
	.align		4
        /*001c*/ 	.word	0xfffffffc


//--------------------- .nv.constant4             --------------------------
	.section	.nv.constant4,"a",@progbits
	.align	8
	.align		8
.nv.constant4:
        /*0000*/ 	.dword	_ZN39_INTERNAL_be5b7072_4_k_cu_6938ace5_92104cuda3std3__45__cpo5beginE
	.align		8
        /*0008*/ 	.dword	_ZN39_INTERNAL_be5b7072_4_k_cu_6938ace5_92104cuda3std3__45__cpo3endE
	.align		8
        /*0010*/ 	.dword	_ZN39_INTERNAL_be5b7072_4_k_cu_6938ace5_92104cuda3std3__45__cpo6cbeginE
	.align		8
        /*0018*/ 	.dword	_ZN39_INTERNAL_be5b7072_4_k_cu_6938ace5_92104cuda3std3__45__cpo4cendE
	.align		8
        /*0020*/ 	.dword	_ZN39_INTERNAL_be5b7072_4_k_cu_6938ace5_92104cuda3std3__441_GLOBAL__N__be5b7072_4_k_cu_6938ace5_92106ignoreE
	.align		8
        /*0028*/ 	.dword	_ZN39_INTERNAL_be5b7072_4_k_cu_6938ace5_92104cuda3std3__419piecewise_constructE
	.align		8
        /*0030*/ 	.dword	_ZN39_INTERNAL_be5b7072_4_k_cu_6938ace5_92104cuda3std3__48in_placeE
	.align		8
        /*0038*/ 	.dword	_ZN39_INTERNAL_be5b7072_4_k_cu_6938ace5_92104cuda3std6ranges3__45__cpo4swapE
	.align		8
        /*0040*/ 	.dword	_ZN39_INTERNAL_be5b7072_4_k_cu_6938ace5_92104cuda3std6ranges3__45__cpo9iter_moveE
	.align		8
        /*0048*/ 	.dword	_ZN39_INTERNAL_be5b7072_4_k_cu_6938ace5_92104cute7productE
	.align		8
        /*0050*/ 	.dword	_ZN39_INTERNAL_be5b7072_4_k_cu_6938ace5_92104cute1_E


//--------------------- .text._ZN7cutlass13device_kernelINS_4gemm6kernel13GemmUniversalIN4cute5tupleIJiiiiEEENS1_10collective13CollectiveMmaINS1_37MainloopSm90TmaGmmaWarpSpecializedFP8ILi23ENS5_IJNS4_1CILi2EEENSA_ILi1EEESC_EEENS1_35KernelTmaWarpSpecializedCooperativeEEENS5_IJNSA_ILi192EEENSA_ILi112EEENSA_ILi32EEEEEENS_12float_e4m3_tENS5_IJlSC_lEEESK_SL_NS4_8TiledMMAINS4_8MMA_AtomIJNS4_4SM904GMMA30MMA_64x16x32_F32E4M3E4M3_SS_TNILNSP_7ScaleInE1ELSR_1EEEEEENS4_6LayoutISD_NS5_IJSC_NSA_ILi0EEESV_EEEEENS5_IJNS4_10UnderscoreESY_SY_EEEEENS4_13SM90_TMA_LOADENS4_14ComposedLayoutINS4_7SwizzleILi1ELi4ELi3EEENS4_18smem_ptr_flag_bitsILi8EEENSU_INS5_IJNSA_ILi8EEESI_EEENS5_IJSI_SC_EEEEEEEvNS4_8identityENS4_23SM90_TMA_LOAD_MULTICASTES1B_vS1C_EENS_8epilogue10collective6detail29Sm90TmaWarpSpecializedAdapterINS1G_15DefaultEpilogueISK_SL_SL_NS1F_6thread17LinearCombinationISK_Li1EffLNS1K_9ScaleType4KindE0ELNS_15FloatRoundStyleE2ESK_EENS1_15EpilogueDefaultEEEEEvvEEEEvNT_6ParamsE --------------------------
	.section	.text._ZN7cutlass13device_kernelINS_4gemm6kernel13GemmUniversalIN4cute5tupleIJiiiiEEENS1_10collective13CollectiveMmaINS1_37MainloopSm90TmaGmmaWarpSpecializedFP8ILi23ENS5_IJNS4_1CILi2EEENSA_ILi1EEESC_EEENS1_35KernelTmaWarpSpecializedCooperativeEEENS5_IJNSA_ILi192EEENSA_ILi112EEENSA_ILi32EEEEEENS_12float_e4m3_tENS5_IJlSC_lEEESK_SL_NS4_8TiledMMAINS4_8MMA_AtomIJNS4_4SM904GMMA30MMA_64x16x32_F32E4M3E4M3_SS_TNILNSP_7ScaleInE1ELSR_1EEEEEENS4_6LayoutISD_NS5_IJSC_NSA_ILi0EEESV_EEEEENS5_IJNS4_10UnderscoreESY_SY_EEEEENS4_13SM90_TMA_LOADENS4_14ComposedLayoutINS4_7SwizzleILi1ELi4ELi3EEENS4_18smem_ptr_flag_bitsILi8EEENSU_INS5_IJNSA_ILi8EEESI_EEENS5_IJSI_SC_EEEEEEEvNS4_8identityENS4_23SM90_TMA_LOAD_MULTICASTES1B_vS1C_EENS_8epilogue10collective6detail29Sm90TmaWarpSpecializedAdapterINS1G_15DefaultEpilogueISK_SL_SL_NS1F_6thread17LinearCombinationISK_Li1EffLNS1K_9ScaleType4KindE0ELNS_15FloatRoundStyleE2ESK_EENS1_15EpilogueDefaultEEEEEvvEEEEvNT_6ParamsE,"ax",@progbits
	.align	128
.text._ZN7cutlass13device_kernelINS_4gemm6kernel13GemmUniversalIN4cute5tupleIJiiiiEEENS1_10collective13CollectiveMmaINS1_37MainloopSm90TmaGmmaWarpSpecializedFP8ILi23ENS5_IJNS4_1CILi2EEENSA_ILi1EEESC_EEENS1_35KernelTmaWarpSpecializedCooperativeEEENS5_IJNSA_ILi192EEENSA_ILi112EEENSA_ILi32EEEEEENS_12float_e4m3_tENS5_IJlSC_lEEESK_SL_NS4_8TiledMMAINS4_8MMA_AtomIJNS4_4SM904GMMA30MMA_64x16x32_F32E4M3E4M3_SS_TNILNSP_7ScaleInE1ELSR_1EEEEEENS4_6LayoutISD_NS5_IJSC_NSA_ILi0EEESV_EEEEENS5_IJNS4_10UnderscoreESY_SY_EEEEENS4_13SM90_TMA_LOADENS4_14ComposedLayoutINS4_7SwizzleILi1ELi4ELi3EEENS4_18smem_ptr_flag_bitsILi8EEENSU_INS5_IJNSA_ILi8EEESI_EEENS5_IJSI_SC_EEEEEEEvNS4_8identityENS4_23SM90_TMA_LOAD_MULTICASTES1B_vS1C_EENS_8epilogue10collective6detail29Sm90TmaWarpSpecializedAdapterINS1G_15DefaultEpilogueISK_SL_SL_NS1F_6thread17LinearCombinationISK_Li1EffLNS1K_9ScaleType4KindE0ELNS_15FloatRoundStyleE2ESK_EENS1_15EpilogueDefaultEEEEEvvEEEEvNT_6ParamsE:
        .type           _ZN7cutlass13device_kernelINS_4gemm6kernel13GemmUniversalIN4cute5tupleIJiiiiEEENS1_10collective13CollectiveMmaINS1_37MainloopSm90TmaGmmaWarpSpecializedFP8ILi23ENS5_IJNS4_1CILi2EEENSA_ILi1EEESC_EEENS1_35KernelTmaWarpSpecializedCooperativeEEENS5_IJNSA_ILi192EEENSA_ILi112EEENSA_ILi32EEEEEENS_12float_e4m3_tENS5_IJlSC_lEEESK_SL_NS4_8TiledMMAINS4_8MMA_AtomIJNS4_4SM904GMMA30MMA_64x16x32_F32E4M3E4M3_SS_TNILNSP_7ScaleInE1ELSR_1EEEEEENS4_6LayoutISD_NS5_IJSC_NSA_ILi0EEESV_EEEEENS5_IJNS4_10UnderscoreESY_SY_EEEEENS4_13SM90_TMA_LOADENS4_14ComposedLayoutINS4_7SwizzleILi1ELi4ELi3EEENS4_18smem_ptr_flag_bitsILi8EEENSU_INS5_IJNSA_ILi8EEESI_EEENS5_IJSI_SC_EEEEEEEvNS4_8identityENS4_23SM90_TMA_LOAD_MULTICASTES1B_vS1C_EENS_8epilogue10collective6detail29Sm90TmaWarpSpecializedAdapterINS1G_15DefaultEpilogueISK_SL_SL_NS1F_6thread17LinearCombinationISK_Li1EffLNS1K_9ScaleType4KindE0ELNS_15FloatRoundStyleE2ESK_EENS1_15EpilogueDefaultEEEEEvvEEEEvNT_6ParamsE,@function
        .size           _ZN7cutlass13device_kernelINS_4gemm6kernel13GemmUniversalIN4cute5tupleIJiiiiEEENS1_10collective13CollectiveMmaINS1_37MainloopSm90TmaGmmaWarpSpecializedFP8ILi23ENS5_IJNS4_1CILi2EEENSA_ILi1EEESC_EEENS1_35KernelTmaWarpSpecializedCooperativeEEENS5_IJNSA_ILi192EEENSA_ILi112EEENSA_ILi32EEEEEENS_12float_e4m3_tENS5_IJlSC_lEEESK_SL_NS4_8TiledMMAINS4_8MMA_AtomIJNS4_4SM904GMMA30MMA_64x16x32_F32E4M3E4M3_SS_TNILNSP_7ScaleInE1ELSR_1EEEEEENS4_6LayoutISD_NS5_IJSC_NSA_ILi0EEESV_EEEEENS5_IJNS4_10UnderscoreESY_SY_EEEEENS4_13SM90_TMA_LOADENS4_14ComposedLayoutINS4_7SwizzleILi1ELi4ELi3EEENS4_18smem_ptr_flag_bitsILi8EEENSU_INS5_IJNSA_ILi8EEESI_EEENS5_IJSI_SC_EEEEEEEvNS4_8identityENS4_23SM90_TMA_LOAD_MULTICASTES1B_vS1C_EENS_8epilogue10collective6detail29Sm90TmaWarpSpecializedAdapterINS1G_15DefaultEpilogueISK_SL_SL_NS1F_6thread17LinearCombinationISK_Li1EffLNS1K_9ScaleType4KindE0ELNS_15FloatRoundStyleE2ESK_EENS1_15EpilogueDefaultEEEEEvvEEEEvNT_6ParamsE,(.L_x_341 - _ZN7cutlass13device_kernelINS_4gemm6kernel13GemmUniversalIN4cute5tupleIJiiiiEEENS1_10collective13CollectiveMmaINS1_37MainloopSm90TmaGmmaWarpSpecializedFP8ILi23ENS5_IJNS4_1CILi2EEENSA_ILi1EEESC_EEENS1_35KernelTmaWarpSpecializedCooperativeEEENS5_IJNSA_ILi192EEENSA_ILi112EEENSA_ILi32EEEEEENS_12float_e4m3_tENS5_IJlSC_lEEESK_SL_NS4_8TiledMMAINS4_8MMA_AtomIJNS4_4SM904GMMA30MMA_64x16x32_F32E4M3E4M3_SS_TNILNSP_7ScaleInE1ELSR_1EEEEEENS4_6LayoutISD_NS5_IJSC_NSA_ILi0EEESV_EEEEENS5_IJNS4_10UnderscoreESY_SY_EEEEENS4_13SM90_TMA_LOADENS4_14ComposedLayoutINS4_7SwizzleILi1ELi4ELi3EEENS4_18smem_ptr_flag_bitsILi8EEENSU_INS5_IJNSA_ILi8EEESI_EEENS5_IJSI_SC_EEEEEEEvNS4_8identityENS4_23SM90_TMA_LOAD_MULTICASTES1B_vS1C_EENS_8epilogue10collective6detail29Sm90TmaWarpSpecializedAdapterINS1G_15DefaultEpilogueISK_SL_SL_NS1F_6thread17LinearCombinationISK_Li1EffLNS1K_9ScaleType4KindE0ELNS_15FloatRoundStyleE2ESK_EENS1_15EpilogueDefaultEEEEEvvEEEEvNT_6ParamsE)
        .other          _ZN7cutlass13device_kernelINS_4gemm6kernel13GemmUniversalIN4cute5tupleIJiiiiEEENS1_10collective13CollectiveMmaINS1_37MainloopSm90TmaGmmaWarpSpecializedFP8ILi23ENS5_IJNS4_1CILi2EEENSA_ILi1EEESC_EEENS1_35KernelTmaWarpSpecializedCooperativeEEENS5_IJNSA_ILi192EEENSA_ILi112EEENSA_ILi32EEEEEENS_12float_e4m3_tENS5_IJlSC_lEEESK_SL_NS4_8TiledMMAINS4_8MMA_AtomIJNS4_4SM904GMMA30MMA_64x16x32_F32E4M3E4M3_SS_TNILNSP_7ScaleInE1ELSR_1EEEEEENS4_6LayoutISD_NS5_IJSC_NSA_ILi0EEESV_EEEEENS5_IJNS4_10UnderscoreESY_SY_EEEEENS4_13SM90_TMA_LOADENS4_14ComposedLayoutINS4_7SwizzleILi1ELi4ELi3EEENS4_18smem_ptr_flag_bitsILi8EEENSU_INS5_IJNSA_ILi8EEESI_EEENS5_IJSI_SC_EEEEEEEvNS4_8identityENS4_23SM90_TMA_LOAD_MULTICASTES1B_vS1C_EENS_8epilogue10collective6detail29Sm90TmaWarpSpecializedAdapterINS1G_15DefaultEpilogueISK_SL_SL_NS1F_6thread17LinearCombinationISK_Li1EffLNS1K_9ScaleType4KindE0ELNS_15FloatRoundStyleE2ESK_EENS1_15EpilogueDefaultEEEEEvvEEEEvNT_6ParamsE,@"STO_CUDA_ENTRY STV_DEFAULT"
_ZN7cutlass13device_kernelINS_4gemm6kernel13GemmUniversalIN4cute5tupleIJiiiiEEENS1_10collective13CollectiveMmaINS1_37MainloopSm90TmaGmmaWarpSpecializedFP8ILi23ENS5_IJNS4_1CILi2EEENSA_ILi1EEESC_EEENS1_35KernelTmaWarpSpecializedCooperativeEEENS5_IJNSA_ILi192EEENSA_ILi112EEENSA_ILi32EEEEEENS_12float_e4m3_tENS5_IJlSC_lEEESK_SL_NS4_8TiledMMAINS4_8MMA_AtomIJNS4_4SM904GMMA30MMA_64x16x32_F32E4M3E4M3_SS_TNILNSP_7ScaleInE1ELSR_1EEEEEENS4_6LayoutISD_NS5_IJSC_NSA_ILi0EEESV_EEEEENS5_IJNS4_10UnderscoreESY_SY_EEEEENS4_13SM90_TMA_LOADENS4_14ComposedLayoutINS4_7SwizzleILi1ELi4ELi3EEENS4_18smem_ptr_flag_bitsILi8EEENSU_INS5_IJNSA_ILi8EEESI_EEENS5_IJSI_SC_EEEEEEEvNS4_8identityENS4_23SM90_TMA_LOAD_MULTICASTES1B_vS1C_EENS_8epilogue10collective6detail29Sm90TmaWarpSpecializedAdapterINS1G_15DefaultEpilogueISK_SL_SL_NS1F_6thread17LinearCombinationISK_Li1EffLNS1K_9ScaleType4KindE0ELNS_15FloatRoundStyleE2ESK_EENS1_15EpilogueDefaultEEEEEvvEEEEvNT_6ParamsE:
[----:B------:R-:W0:Y:S02]  /*0000*/  LDC R1, c[0x0][0x28] ;  /* 0x00000a00ff017b82 */ /* 0x000e240000000800 */
[----:B0-----:R-:W-:Y:S01]  /*0010*/  VIADD R1, R1, 0xffffffe0 ;  /* 0xffffffe001017836 */ /* 0x001fe20000000000 */
[----:B------:R-:W0:Y:S01]  /*0020*/  S2R R4, SR_TID.X ;  /* 0x0000000000047919 */ /* 0x000e220000002100 */
[----:B------:R-:W-:Y:S01]  /*0030*/  ELECT P0, URZ, PT ;  /* 0x00000000003f782f */ /* 0x000fe20003800000 */
[----:B------:R-:W-:Y:S01]  /*0040*/  BSSY B0, `(.L_x_0) ;  /* 0x0000015000007945 */ /* 0x000fe20003800000 */
[--C-:B0-----:R-:W-:Y:S02]  /*0050*/  SHF.R.U32.HI R0, RZ, 0x5, R4.reuse ;  /* 0x00000005ff007819 */ /* 0x101fe40000011604 */
[----:B------:R-:W-:-:S03]  /*0060*/  SHF.R.U32.HI R2, RZ, 0x7, R4 ;  /* 0x00000007ff027819 */ /* 0x000fc60000011604 */
[----:B------:R-:W0:Y:S04]  /*0070*/  SHFL.IDX PT, R3, R0, RZ, 0x1f ;  /* 0x00001fff00037589 */ /* 0x000e2800000e0000 */
[----:B------:R-:W1:Y:S01]  /*0080*/  SHFL.IDX PT, R2, R2, RZ, 0x1f ;  /* 0x00001fff02027589 */ /* 0x000e6200000e0000 */
[----:B0-----:R-:W-:Y:S02]  /*0090*/  R2UR UR4, R3 ;  /* 0x00000000030472ca */ /* 0x001fe400000e0000 */
[----:B-1----:R-:W-:-:S11]  /*00a0*/  R2UR UR8, R2 ;  /* 0x00000000020872ca */ /* 0x002fd600000e0000 */
[----:B------:R-:W-:Y:S02]  /*00b0*/  USHF.R.S32.HI UR5, URZ, 0x1f, UR4 ;  /* 0x0000001f3f057899 */ /* 0x000fe40008011404 */
[----:B------:R-:W-:Y:S02]  /*00c0*/  ISETP.NE.OR P0, PT, RZ, UR4, !P0 ;  /* 0x00000004ff007c0c */ /* 0x000fe4000c705670 */
[----:B------:R-:W-:-:S04]  /*00d0*/  ULEA.HI UR5, UR5, UR4, URZ, 0x2 ;  /* 0x0000000405057291 */ /* 0x000fc8000f8f103f */
[----:B------:R-:W-:-:S04]  /*00e0*/  ULOP3.LUT UR5, UR5, 0xfffffffc, URZ, 0xc0, !UPT ;  /* 0xfffffffc05057892 */ /* 0x000fc8000f8ec03f */
[----:B------:R-:W-:-:S03]  /*00f0*/  UIADD3 UR6, UR4, -UR5, URZ ;  /* 0x8000000504067290 */ /* 0x000fc6000fffe03f */
[----:B------:R-:W-:Y:S09]  /*0100*/  @P0 BRA `(.L_x_1) ;  /* 0x0000000000200947 */ /* 0x000ff20003800000 */
[----:B------:R-:W-:Y:S02]  /*0110*/  ULDC.64 UR4, c[0x0][0x198] ;  /* 0x0000660000047ab9 */ /* 0x000fe40000000a00 */
[----:B------:R-:W-:Y:S02]  /*0120*/  UIADD3 UR10, UP0, UR4, 0xf0, URZ ;  /* 0x000000f0040a7890 */ /* 0x000fe4000ff1e03f */
[----:B------:R-:W-:Y:S02]  /*0130*/  UIADD3 UR4, UP1, UR4, 0x1f0, URZ ;  /* 0x000001f004047890 */ /* 0x000fe4000ff3e03f */
[----:B------:R-:W-:Y:S02]  /*0140*/  UIADD3.X UR11, URZ, UR5, URZ, UP0, !UPT ;  /* 0x000000053f0b7290 */ /* 0x000fe400087fe43f */
[----:B------:R-:W-:-:S07]  /*0150*/  UIADD3.X UR5, URZ, UR5, URZ, UP1, !UPT ;  /* 0x000000053f057290 */ /* 0x000fce0008ffe43f */
[----:B------:R0:W-:Y:S02]  /*0160*/  UTMACCTL.PF [UR10] ;  /* 0x000000000a0079b9 */ /* 0x0001e40008040000 */
[----:B------:R0:W-:Y:S02]  /*0170*/  UTMACCTL.PF [UR4] ;  /* 0x00000000040079b9 */ /* 0x0001e40008040000 */
[----:B0-----:R-:W-:Y:S01]  /*0180*/  NOP ;  /* 0x0000000000007918 */ /* 0x001fe20000000000 */
.L_x_1:
[----:B------:R-:W-:Y:S05]  /*0190*/  BSYNC B0 ;  /* 0x0000000000007941 */ /* 0x000fea0003800000 */
.L_x_0:
[----:B------:R-:W0:Y:S01]  /*01a0*/  SHFL.IDX PT, R3, R0, RZ, 0x1f ;  /* 0x00001fff00037589 */ /* 0x000e2200000e0000 */
[----:B------:R-:W-:Y:S01]  /*01b0*/  UISETP.NE.AND UP0, UPT, UR6, 0x3, UPT ;  /* 0x000000030600788c */ /* 0x000fe2000bf05270 */
[----:B------:R-:W-:Y:S01]  /*01c0*/  ISETP.NE.AND P1, PT, RZ, UR8, PT ;  /* 0x00000008ff007c0c */ /* 0x000fe2000bf25270 */
[----:B------:R-:W-:Y:S02]  /*01d0*/  UIADD3 UR11, UR8, -0x1, URZ ;  /* 0xffffffff080b7890 */ /* 0x000fe4000fffe03f */
[----:B------:R-:W-:Y:S02]  /*01e0*/  UISETP.EQ.OR UP0, UPT, UR6, URZ, !UP0 ;  /* 0x0000003f0600728c */ /* 0x000fe4000c702670 */
[----:B------:R-:W-:Y:S02]  /*01f0*/  UISETP.GE.U32.AND UP1, UPT, UR11, 0x2, UPT ;  /* 0x000000020b00788c */ /* 0x000fe4000bf26070 */
[----:B------:R-:W-:-:S04]  /*0200*/  UISETP.EQ.AND UP0, UPT, UR8, URZ, UP0 ;  /* 0x0000003f0800728c */ /* 0x000fc80008702270 */
[----:B------:R-:W-:-:S04]  /*0210*/  USEL UR7, URZ, 0x1, !UP0 ;  /* 0x000000013f077887 */ /* 0x000fc8000c000000 */
[----:B------:R-:W-:Y:S01]  /*0220*/  USEL UR7, UR7, 0x2, UP1 ;  /* 0x0000000207077887 */ /* 0x000fe20008800000 */
[----:B0-----:R-:W-:-:S13]  /*0230*/  ISETP.NE.AND P0, PT, R3, RZ, PT ;  /* 0x000000ff0300720c */ /* 0x001fda0003f05270 */
[----:B------:R-:W-:Y:S05]  /*0240*/  @P0 BRA `(.L_x_2) ;  /* 0x0000000000fc0947 */ /* 0x000fea0003800000 */
[----:B------:R-:W-:Y:S01]  /*0250*/  ELECT P0, URZ, PT ;  /* 0x00000000003f782f */ /* 0x000fe20003800000 */
[----:B------:R-:W-:-:S12]  /*0260*/  BSSY B0, `(.L_x_2) ;  /* 0x000003d000007945 */ /* 0x000fd80003800000 */
[----:B------:R-:W-:Y:S05]  /*0270*/  @!P0 BRA `(.L_x_3) ;  /* 0x0000000000ec8947 */ /* 0x000fea0003800000 */
[----:B------:R-:W0:Y:S01]  /*0280*/  S2UR UR10, SR_CgaCtaId ;  /* 0x00000000000a79c3 */ /* 0x000e220000008800 */
[----:B------:R-:W-:Y:S01]  /*0290*/  UMOV UR4, 0x400 ;  /* 0x0000040000047882 */ /* 0x000fe20000000000 */
[----:B------:R-:W-:Y:S01]  /*02a0*/  UMOV UR5, 0x1 ;  /* 0x0000000100057882 */ /* 0x000fe20000000000 */
[----:B------:R-:W-:Y:S02]  /*02b0*/  UMOV UR8, 0x4 ;  /* 0x0000000400087882 */ /* 0x000fe40000000000 */
[----:B------:R-:W-:-:S04]  /*02c0*/  UIADD3 UR8, -UR8, 0x100000, URZ ;  /* 0x0010000008087890 */ /* 0x000fc8000fffe13f */
[----:B------:R-:W-:Y:S02]  /*02d0*/  USHF.L.U32 UR9, UR8, 0xb, URZ ;  /* 0x0000000b08097899 */ /* 0x000fe4000800063f */
[----:B------:R-:W-:Y:S02]  /*02e0*/  USHF.L.U32 UR8, UR8, 0x1, URZ ;  /* 0x0000000108087899 */ /* 0x000fe4000800063f */
[----:B0-----:R-:W-:Y:S02]  /*02f0*/  ULEA UR10, UR10, UR4, 0x18 ;  /* 0x000000040a0a7291 */ /* 0x001fe4000f8ec03f */
[----:B------:R-:W-:-:S04]  /*0300*/  UIADD3 UR4, -UR5, 0x100000, URZ ;  /* 0x0010000005047890 */ /* 0x000fc8000fffe13f */
[----:B------:R-:W-:Y:S02]  /*0310*/  USHF.L.U32 UR5, UR4, 0xb, URZ ;  /* 0x0000000b04057899 */ /* 0x000fe4000800063f */
[----:B------:R-:W-:Y:S01]  /*0320*/  USHF.L.U32 UR4, UR4, 0x1, URZ ;  /* 0x0000000104047899 */ /* 0x000fe2000800063f */
[----:B------:R-:W0:Y:S11]  /*0330*/  FENCE.VIEW.ASYNC.S ;  /* 0x00000000000073c6 */ /* 0x000e360000000000 */
[----:B0-----:R0:W1:Y:S01]  /*0340*/  SYNCS.EXCH.64 URZ, [UR10], UR4 ;  /* 0x000000040a3f75b2 */ /* 0x0010620008000100 */
[----:B------:R0:W2:Y:S01]  /*0350*/  SYNCS.EXCH.64 URZ, [UR10+0xb8], UR8 ;  /* 0x0000b8080a3f75b2 */ /* 0x0000a20008000100 */
[----:B------:R0:W3:Y:S01]  /*0360*/  SYNCS.EXCH.64 URZ, [UR10+0x8], UR4 ;  /* 0x000008040a3f75b2 */ /* 0x0000e20008000100 */
[----:B------:R0:W4:Y:S01]  /*0370*/  SYNCS.EXCH.64 URZ, [UR10+0xc0], UR8 ;  /* 0x0000c0080a3f75b2 */ /* 0x0001220008000100 */
[----:B------:R0:W0:Y:S01]  /*0380*/  SYNCS.EXCH.64 URZ, [UR10+0x10], UR4 ;  /* 0x000010040a3f75b2 */ /* 0x0000220008000100 */
        /* <DEDUP_REMOVED lines=41> */
[----:B-1234-:R-:W-:Y:S01]  /*0620*/  NOP ;  /* 0x0000000000007918 */ /* 0x01efe20000000000 */
.L_x_3:
[----:B0-----:R-:W-:Y:S05]  /*0630*/  BSYNC B0 ;  /* 0x0000000000007941 */ /* 0x001fea0003800000 */
.L_x_2:
[----:B------:R-:W-:Y:S01]  /*0640*/  SHF.R.S32.HI R2, RZ, 0x1f, R4 ;  /* 0x0000001fff027819 */ /* 0x000fe20000011404 */
[----:B------:R-:W0:Y:S01]  /*0650*/  SHFL.IDX PT, R0, R0, RZ, 0x1f ;  /* 0x00001fff00007589 */ /* 0x000e2200000e0000 */
[----:B------:R-:W1:Y:S01]  /*0660*/  S2UR UR10, SR_CTAID.X ;  /* 0x00000000000a79c3 */ /* 0x000e620000002500 */
[----:B------:R-:W-:Y:S02]  /*0670*/  ELECT P0, URZ, PT ;  /* 0x00000000003f782f */ /* 0x000fe40003800000 */
[----:B------:R-:W-:Y:S01]  /*0680*/  LEA.HI R2, R2, R4, RZ, 0x7 ;  /* 0x0000000402027211 */ /* 0x000fe200078f38ff */
[----:B------:R-:W-:Y:S01]  /*0690*/  ULDC UR4, c[0x0][0x150] ;  /* 0x0000540000047ab9 */ /* 0x000fe20000000800 */
[----:B------:R-:W-:Y:S01]  /*06a0*/  SHF.R.S32.HI R6, RZ, 0x1f, R3 ;  /* 0x0000001fff067819 */ /* 0x000fe20000011403 */
[----:B------:R-:W-:Y:S01]  /*06b0*/  NOP ;  /* 0x0000000000007918 */ /* 0x000fe20000000000 */
[----:B------:R-:W-:Y:S01]  /*06c0*/  LOP3.LUT R2, R2, 0xffffff80, RZ, 0xc0, !PT ;  /* 0xffffff8002027812 */ /* 0x000fe200078ec0ff */
[----:B------:R-:W-:Y:S01]  /*06d0*/  NOP ;  /* 0x0000000000007918 */ /* 0x000fe20000000000 */
[----:B------:R-:W-:Y:S01]  /*06e0*/  LEA.HI R6, R6, R3, RZ, 0x2 ;  /* 0x0000000306067211 */ /* 0x000fe200078f10ff */
[----:B------:R-:W2:Y:S02]  /*06f0*/  LDC R8, c[0x0][0x144] ;  /* 0x00005100ff087b82 */ /* 0x000ea40000000800 */
[----:B------:R-:W-:Y:S01]  /*0700*/  IMAD.IADD R4, R4, 0x1, -R2 ;  /* 0x0000000104047824 */ /* 0x000fe200078e0a02 */
[----:B------:R-:W-:Y:S01]  /*0710*/  LOP3.LUT R6, R6, 0x3ffffffc, RZ, 0xc0, !PT ;  /* 0x3ffffffc06067812 */ /* 0x000fe200078ec0ff */
[----:B------:R-:W3:Y:S03]  /*0720*/  S2R R2, SR_CTAID.Y ;  /* 0x0000000000027919 */ /* 0x000ee60000002600 */
[----:B------:R-:W-:Y:S01]  /*0730*/  SHF.R.S32.HI R5, RZ, 0x1f, R4 ;  /* 0x0000001fff057819 */ /* 0x000fe20000011404 */
[----:B------:R-:W-:Y:S01]  /*0740*/  IMAD.IADD R6, R3, 0x1, -R6 ;  /* 0x0000000103067824 */ /* 0x000fe200078e0a06 */
[----:B------:R-:W4:Y:S02]  /*0750*/  LDC R11, c[0x0][0x148] ;  /* 0x00005200ff0b7b82 */ /* 0x000f240000000800 */
[----:B------:R-:W-:-:S02]  /*0760*/  LEA.HI R5, R5, R4, RZ, 0x3 ;  /* 0x0000000405057211 */ /* 0x000fc400078f18ff */
[----:B0-----:R-:W-:Y:S02]  /*0770*/  ISETP.NE.OR P0, PT, R0, RZ, !P0 ;  /* 0x000000ff0000720c */ /* 0x001fe40004705670 */
[--C-:B------:R-:W-:Y:S02]  /*0780*/  SHF.R.S32.HI R0, RZ, 0x3, R5.reuse ;  /* 0x00000003ff007819 */ /* 0x100fe40000011405 */
[----:B------:R-:W-:Y:S02]  /*0790*/  SHF.R.S32.HI R5, RZ, 0x1f, R5 ;  /* 0x0000001fff057819 */ /* 0x000fe40000011405 */
[----:B-1----:R-:W-:Y:S02]  /*07a0*/  I2FP.F32.U32 R7, UR10 ;  /* 0x0000000a00077c45 */ /* 0x002fe40008201000 */
[----:B------:R-:W-:-:S03]  /*07b0*/  LEA.HI R5, R5, R0, RZ, 0x2 ;  /* 0x0000000005057211 */ /* 0x000fc600078f10ff */
[----:B------:R-:W-:Y:S01]  /*07c0*/  FMUL R7, R7, UR4 ;  /* 0x0000000407077c20 */ /* 0x000fe20008400000 */
[----:B------:R-:W-:Y:S01]  /*07d0*/  LOP3.LUT R5, R5, 0xfffffffc, RZ, 0xc0, !PT ;  /* 0xfffffffc05057812 */ /* 0x000fe200078ec0ff */
[----:B------:R-:W-:Y:S01]  /*07e0*/  VOTEU.ALL UP0, P0 ;  /* 0x00000000003f7886 */ /* 0x000fe20000000000 */
[----:B------:R-:W-:Y:S01]  /*07f0*/  ULDC UR4, c[0x0][0x154] ;  /* 0x0000550000047ab9 */ /* 0x000fe20000000800 */
[----:B------:R-:W-:Y:S02]  /*0800*/  VOTEU.ALL UP1, P0 ;  /* 0x00000000003f7886 */ /* 0x000fe40000020000 */
[----:B------:R-:W0:Y:S01]  /*0810*/  F2I.U32.TRUNC.NTZ R7, R7 ;  /* 0x0000000700077305 */ /* 0x000e22000020f000 */
[----:B------:R-:W-:Y:S01]  /*0820*/  IMAD.IADD R5, R0, 0x1, -R5 ;  /* 0x0000000100057824 */ /* 0x000fe200078e0a05 */
[----:B------:R-:W1:Y:S01]  /*0830*/  @!UP0 S2UR UR9, SR_CgaCtaId ;  /* 0x00000000000989c3 */ /* 0x000e620000008800 */
[----:B------:R-:W-:Y:S02]  /*0840*/  @!UP0 UMOV UR8, 0x400 ;  /* 0x0000040000088882 */ /* 0x000fe40000000000 */
[----:B------:R-:W-:Y:S01]  /*0850*/  IMAD R5, R6, 0x4, R5 ;  /* 0x0000000406057824 */ /* 0x000fe200078e0205 */
[----:B---3--:R-:W-:-:S04]  /*0860*/  I2FP.F32.U32 R9, R2 ;  /* 0x0000000200097245 */ /* 0x008fc80000201000 */
[----:B------:R-:W-:Y:S01]  /*0870*/  LEA.HI R0, R5, R5, RZ, 0x1 ;  /* 0x0000000505007211 */ /* 0x000fe200078f08ff */
[----:B------:R-:W-:Y:S01]  /*0880*/  FMUL R9, R9, UR4 ;  /* 0x0000000409097c20 */ /* 0x000fe20008400000 */
[----:B------:R-:W-:Y:S02]  /*0890*/  UMOV UR4, 0x20 ;  /* 0x0000002000047882 */ /* 0x000fe40000000000 */
[----:B------:R-:W-:Y:S01]  /*08a0*/  LOP3.LUT R6, R0, 0xfffffffe, RZ, 0xc0, !PT ;  /* 0xfffffffe00067812 */ /* 0x000fe200078ec0ff */
[----:B0-----:R-:W-:Y:S01]  /*08b0*/  IMAD.MOV R13, RZ, RZ, -R7 ;  /* 0x000000ffff0d7224 */ /* 0x001fe200078e0a07 */
[----:B------:R-:W-:-:S04]  /*08c0*/  @!UP0 UIADD3 UR4, -UR4, 0x100000, URZ ;  /* 0x0010000004048890 */ /* 0x000fc8000fffe13f */
[----:B------:R-:W-:Y:S02]  /*08d0*/  @!UP0 USHF.L.U32 UR5, UR4, 0xb, URZ ;  /* 0x0000000b04058899 */ /* 0x000fe4000800063f */
[----:B------:R-:W-:Y:S01]  /*08e0*/  @!UP0 USHF.L.U32 UR4, UR4, 0x1, URZ ;  /* 0x0000000104048899 */ /* 0x000fe2000800063f */
[----:B------:R-:W0:Y:S01]  /*08f0*/  F2I.U32.TRUNC.NTZ R9, R9 ;  /* 0x0000000900097305 */ /* 0x000e22000020f000 */
[----:B--2---:R-:W-:Y:S02]  /*0900*/  IMAD R0, R8, R13, UR10 ;  /* 0x0000000a08007e24 */ /* 0x004fe4000f8e020d */
[C---:B------:R-:W-:Y:S02]  /*0910*/  IMAD.IADD R7, R5.reuse, 0x1, -R6 ;  /* 0x0000000105077824 */ /* 0x040fe400078e0a06 */
[----:B------:R-:W-:-:S03]  /*0920*/  IMAD.SHL.U32 R6, R5, 0x4, RZ ;  /* 0x0000000405067824 */ /* 0x000fc600078e00ff */
[----:B------:R-:W-:Y:S01]  /*0930*/  ISETP.NE.AND P2, PT, R7, R0, PT ;  /* 0x000000000700720c */ /* 0x000fe20003f45270 */
[----:B-1----:R-:W-:Y:S01]  /*0940*/  @!UP0 ULEA UR8, UR9, UR8, 0x18 ;  /* 0x0000000809088291 */ /* 0x002fe2000f8ec03f */
[----:B------:R-:W-:Y:S01]  /*0950*/  LOP3.LUT R10, R5, 0xc, R6, 0x78, !PT ;  /* 0x0000000c050a7812 */ /* 0x000fe200078e7806 */
[----:B------:R-:W1:Y:S01]  /*0960*/  LDC R7, c[0x0][0x140] ;  /* 0x00005000ff077b82 */ /* 0x000e620000000800 */
[----:B------:R-:W-:Y:S01]  /*0970*/  VOTEU.ALL UP0, P0 ;  /* 0x00000000003f7886 */ /* 0x000fe20000000000 */
[----:B------:R-:W-:Y:S01]  /*0980*/  LOP3.LUT P0, RZ, R4, 0x7, RZ, 0xc0, !PT ;  /* 0x0000000704ff7812 */ /* 0x000fe2000780c0ff */
[----:B0-----:R-:W-:Y:S01]  /*0990*/  IMAD.MOV R12, RZ, RZ, -R9 ;  /* 0x000000ffff0c7224 */ /* 0x001fe200078e0a09 */
[----:B------:R0:W-:Y:S01]  /*09a0*/  STL [R1+0x4], R10 ;  /* 0x0000040a01007387 */ /* 0x0001e20000100800 */
[----:B------:R-:W-:Y:S01]  /*09b0*/  IMAD.MOV.U32 R4, RZ, RZ, 0x1 ;  /* 0x00000001ff047424 */ /* 0x000fe200078e00ff */
[----:B------:R-:W-:Y:S01]  /*09c0*/  ISETP.LT.U32.AND P0, PT, R10, 0x2, !P0 ;  /* 0x000000020a00780c */ /* 0x000fe20004701070 */
[----:B----4-:R-:W-:-:S03]  /*09d0*/  IMAD R6, R11, R12, R2 ;  /* 0x0000000c0b067224 */ /* 0x010fc600078e0202 */
[----:B------:R-:W-:Y:S01]  /*09e0*/  @P2 LEA.HI R5, R10, R10, RZ, 0x1 ;  /* 0x0000000a0a052211 */ /* 0x000fe200078f08ff */
[----:B------:R-:W2:Y:S02]  /*09f0*/  FENCE.VIEW.ASYNC.S ;  /* 0x00000000000073c6 */ /* 0x000ea40000000000 */
[----:B--2---:R0:W2:Y:S01]  /*0a00*/  @!UP0 SYNCS.EXCH.64 URZ, [UR8+0x180], UR4 ;  /* 0x00018004083f85b2 */ /* 0x0040a20008000100 */
[----:B------:R-:W-:-:S04]  /*0a10*/  @P2 SHF.R.S32.HI R5, RZ, 0x1, R5 ;  /* 0x00000001ff052819 */ /* 0x000fc80000011405 */
[----:B------:R-:W-:Y:S02]  /*0a20*/  @P2 ISETP.NE.AND P3, PT, R5, R6, PT ;  /* 0x000000060500220c */ /* 0x000fe40003f65270 */
[----:B------:R-:W-:Y:S02]  /*0a30*/  SEL R5, RZ, 0x1, !P0 ;  /* 0x00000001ff057807 */ /* 0x000fe40004000000 */
[----:B------:R-:W-:Y:S02]  /*0a40*/  @P2 SEL R4, RZ, 0x1, P3 ;  /* 0x00000001ff042807 */ /* 0x000fe40001800000 */
[----:B-1----:R-:W-:Y:S02]  /*0a50*/  ISETP.EQ.U32.AND P5, PT, R7, 0x1, PT ;  /* 0x000000010700780c */ /* 0x002fe40003fa2070 */
[----:B------:R-:W-:Y:S01]  /*0a60*/  LOP3.LUT R4, R4, R5, RZ, 0xc0, !PT ;  /* 0x0000000504047212 */ /* 0x000fe200078ec0ff */
[----:B------:R0:W1:Y:S01]  /*0a70*/  @!UP1 SYNCS.EXCH.64 URZ, [UR8+0x188], UR4 ;  /* 0x00018804083f95b2 */ /* 0x0000620008000100 */
[----:B------:R-:W-:-:S03]  /*0a80*/  NOP ;  /* 0x0000000000007918 */ /* 0x000fc60000000000 */
[----:B------:R0:W-:Y:S06]  /*0a90*/  STL [R1], R4 ;  /* 0x0000000401007387 */ /* 0x0001ec0000100800 */
[----:B--2---:R-:W-:Y:S05]  /*0aa0*/  @!P5 BRA `(.L_x_4) ;  /* 0x000000000008d947 */ /* 0x004fea0003800000 */
[----:B-1----:R-:W-:Y:S01]  /*0ab0*/  UCGABAR_ARV ;  /* 0x00000000000079c7 */ /* 0x002fe20008000000 */
[----:B------:R-:W-:Y:S05]  /*0ac0*/  BRA `(.L_x_5) ;  /* 0x0000000000047947 */ /* 0x000fea0003800000 */
.L_x_4:
[----:B-1----:R-:W-:Y:S01]  /*0ad0*/  NOP ;  /* 0x0000000000007918 */ /* 0x002fe20000000000 */
.L_x_5:
[----:B------:R-:W1:Y:S01]  /*0ae0*/  LDC R3, c[0x0][0x65c] ;  /* 0x00019700ff037b82 */ /* 0x000e620000000800 */
[----:B0-----:R-:W-:Y:S02]  /*0af0*/  IMAD.U32 R4, RZ, RZ, UR10 ;  /* 0x0000000aff047e24 */ /* 0x001fe4000f8e00ff */
[----:B------:R-:W-:Y:S01]  /*0b00*/  IMAD.MOV.U32 R5, RZ, RZ, RZ ;  /* 0x000000ffff057224 */ /* 0x000fe200078e00ff */
[----:B-1----:R-:W-:-:S13]  /*0b10*/  ISETP.NE.AND P4, PT, R3, 0x1, PT ;  /* 0x000000010300780c */ /* 0x002fda0003f85270 */
[----:B------:R-:W0:Y:S01]  /*0b20*/  @P4 LDC R7, c[0x0][0x10] ;  /* 0x00000400ff074b82 */ /* 0x000e220000000800 */
[----:B------:R-:W-:Y:S02]  /*0b30*/  @P4 IMAD.MOV.U32 R3, RZ, RZ, RZ ;  /* 0x000000ffff034224 */ /* 0x000fe400078e00ff */
[----:B------:R-:W-:-:S05]  /*0b40*/  @P4 IMAD.MOV.U32 R13, RZ, RZ, RZ ;  /* 0x000000ffff0d4224 */ /* 0x000fca00078e00ff */
[----:B------:R-:W1:Y:S01]  /*0b50*/  @!P4 LDC R9, c[0x0][0xc] ;  /* 0x00000300ff09cb82 */ /* 0x000e620000000800 */
[----:B0-----:R-:W-:-:S04]  /*0b60*/  @P4 IMAD.WIDE.U32 R6, R7, UR10, R2 ;  /* 0x0000000a07064c25 */ /* 0x001fc8000f8e0002 */
[----:B------:R-:W-:Y:S02]  /*0b70*/  @P4 IMAD.MOV.U32 R19, RZ, RZ, R6 ;  /* 0x000000ffff134224 */ /* 0x000fe400078e0006 */
[----:B------:R-:W-:Y:S02]  /*0b80*/  @P4 IMAD.IADD R23, R7, 0x1, R13 ;  /* 0x0000000107174824 */ /* 0x000fe400078e020d */
[----:B-1----:R-:W-:-:S04]  /*0b90*/  @!P4 IMAD.WIDE.U32 R4, R2, R9, R4 ;  /* 0x000000090204c225 */ /* 0x002fc800078e0004 */
[----:B------:R-:W-:Y:S02]  /*0ba0*/  @!P4 IMAD.MOV.U32 R19, RZ, RZ, R4 ;  /* 0x000000ffff13c224 */ /* 0x000fe400078e0004 */
[----:B------:R-:W-:-:S03]  /*0bb0*/  @!P4 IMAD.MOV.U32 R23, RZ, RZ, R5 ;  /* 0x000000ffff17c224 */ /* 0x000fc600078e0005 */
[----:B------:R0:W-:Y:S04]  /*0bc0*/  STL [R1+0xc], R19 ;  /* 0x00000c1301007387 */ /* 0x0001e80000100800 */
[----:B------:R0:W-:Y:S01]  /*0bd0*/  STL [R1+0x8], R23 ;  /* 0x0000081701007387 */ /* 0x0001e20000100800 */
[----:B------:R-:W-:Y:S05]  /*0be0*/  @!P5 BRA `(.L_x_6) ;  /* 0x00000000000cd947 */ /* 0x000fea0003800000 */
[----:B------:R-:W-:Y:S01]  /*0bf0*/  UCGABAR_WAIT ;  /* 0x0000000000007dc7 */ /* 0x000fe20008000000 */
[----:B------:R-:W-:Y:S01]  /*0c00*/  CCTL.IVALL ;  /* 0x00000000ff00798f */ /* 0x000fe20002000000 */
[----:B------:R-:W-:Y:S05]  /*0c10*/  BRA `(.L_x_7) ;  /* 0x0000000000047947 */ /* 0x000fea0003800000 */
.L_x_6:
[----:B------:R-:W-:Y:S06]  /*0c20*/  BAR.SYNC.DEFER_BLOCKING 0x0 ;  /* 0x0000000000007b1d */ /* 0x000fec0000010000 */
.L_x_7:
[----:B------:R-:W-:Y:S05]  /*0c30*/  @!P1 BRA `(.L_x_8) ;  /* 0x000000bc00d89947 */ /* 0x000fea0003800000 */
[----:B------:R-:W-:-:S06]  /*0c40*/  UISETP.GT.U32.AND UP0, UPT, UR11, 0x1, UPT ;  /* 0x000000010b00788c */ /* 0x000fcc000bf04070 */
[----:B------:R-:W-:-:S13]  /*0c50*/  PLOP3.LUT P0, PT, PT, PT, UP0, 0x80, 0x0 ;  /* 0x000000000000781c */ /* 0x000fda0003f0f008 */
[----:B------:R-:W-:Y:S05]  /*0c60*/  @P0 EXIT ;  /* 0x000000000000094d */ /* 0x000fea0003800000 */
[----:B------:R-:W-:Y:S01]  /*0c70*/  IMAD.MOV.U32 R6, RZ, RZ, -0x1 ;  /* 0xffffffffff067424 */ /* 0x000fe200078e00ff */
[----:B------:R-:W-:Y:S01]  /*0c80*/  ULDC.64 UR4, c[0x0][0x650] ;  /* 0x0001940000047ab9 */ /* 0x000fe20000000a00 */
[----:B------:R-:W-:Y:S01]  /*0c90*/  IMAD.MOV.U32 R5, RZ, RZ, -0x1 ;  /* 0xffffffffff057424 */ /* 0x000fe200078e00ff */
[----:B------:R-:W-:Y:S01]  /*0ca0*/  ISETP.GE.U32.AND P0, PT, R19, UR4, PT ;  /* 0x0000000413007c0c */ /* 0x000fe2000bf06070 */
[----:B------:R-:W-:Y:S01]  /*0cb0*/  UMOV UR42, 0xffffffff ;  /* 0xffffffff002a7882 */ /* 0x000fe20000000000 */
[----:B------:R1:W-:Y:S01]  /*0cc0*/  STL [R1+0x10], R6 ;  /* 0x0000100601007387 */ /* 0x0003e20000100800 */
[----:B------:R-:W-:Y:S02]  /*0cd0*/  PRMT R4, RZ, 0x7610, R4 ;  /* 0x00007610ff047816 */ /* 0x000fe40000000004 */
[----:B------:R-:W-:Y:S01]  /*0ce0*/  ISETP.GE.U32.AND.EX P0, PT, R23, UR5, PT, P0 ;  /* 0x0000000517007c0c */ /* 0x000fe2000bf06100 */
[----:B------:R1:W-:-:S12]  /*0cf0*/  STL [R1+0x14], R5 ;  /* 0x0000140501007387 */ /* 0x0003d80000100800 */
[----:B-1----:R-:W-:Y:S05]  /*0d00*/  @P0 BRA `(.L_x_9) ;  /* 0x0000000400380947 */ /* 0x002fea0003800000 */
[----:B------:R-:W1:Y:S01]  /*0d10*/  LDC.64 R14, c[0x0][0x628] ;  /* 0x00018a00ff0e7b82 */ /* 0x000e620000000a00 */
[----:B------:R-:W-:Y:S02]  /*0d20*/  IMAD.MOV.U32 R4, RZ, RZ, R19 ;  /* 0x000000ffff047224 */ /* 0x000fe400078e0013 */
[----:B------:R-:W-:-:S05]  /*0d30*/  IMAD.MOV.U32 R5, RZ, RZ, R23 ;  /* 0x000000ffff057224 */ /* 0x000fca00078e0017 */
[----:B------:R-:W2:Y:S08]  /*0d40*/  LDC R10, c[0x0][0x630] ;  /* 0x00018c00ff0a7b82 */ /* 0x000eb00000000800 */
[----:B------:R-:W3:Y:S01]  /*0d50*/  LDC.64 R16, c[0x0][0x620] ;  /* 0x00018800ff107b82 */ /* 0x000ee20000000a00 */
[----:B-1----:R-:W-:-:S04]  /*0d60*/  ISETP.NE.U32.AND P0, PT, R14, RZ, PT ;  /* 0x000000ff0e00720c */ /* 0x002fc80003f05070 */
[----:B------:R-:W-:-:S13]  /*0d70*/  ISETP.NE.AND.EX P0, PT, R15, RZ, PT, P0 ;  /* 0x000000ff0f00720c */ /* 0x000fda0003f05300 */
[----:B--23--:R-:W-:Y:S05]  /*0d80*/  @!P0 BRA `(.L_x_10) ;  /* 0x0000000000288947 */ /* 0x00cfea0003800000 */
[----:B------:R-:W1:Y:S02]  /*0d90*/  LDC R9, c[0x0][0x634] ;  /* 0x00018d00ff097b82 */ /* 0x000e640000000800 */
[----:B-1----:R-:W-:-:S05]  /*0da0*/  IADD3 R9, P0, R19, R9, RZ ;  /* 0x0000000913097210 */ /* 0x002fca0007f1e0ff */
[----:B------:R-:W-:-:S04]  /*0db0*/  IMAD.X R13, RZ, RZ, R23, P0 ;  /* 0x000000ffff0d7224 */ /* 0x000fc800000e0617 */
[----:B------:R-:W-:-:S04]  /*0dc0*/  IMAD.WIDE.U32 R4, R13, R14, RZ ;  /* 0x0000000e0d047225 */ /* 0x000fc800078e00ff */
[----:B------:R-:W-:-:S04]  /*0dd0*/  IMAD.WIDE.U32 R6, P0, R9, R15, R4 ;  /* 0x0000000f09067225 */ /* 0x000fc80007800004 */
[----:B------:R-:W-:-:S04]  /*0de0*/  IMAD.WIDE.U32 R4, R9, R14, RZ ;  /* 0x0000000e09047225 */ /* 0x000fc800078e00ff */
[----:B------:R-:W-:Y:S01]  /*0df0*/  IMAD.X R9, RZ, RZ, RZ, P0 ;  /* 0x000000ffff097224 */ /* 0x000fe200000e06ff */
[----:B------:R-:W-:Y:S01]  /*0e00*/  IADD3 RZ, P0, R5, R6, RZ ;  /* 0x0000000605ff7210 */ /* 0x000fe20007f1e0ff */
[----:B------:R-:W-:-:S04]  /*0e10*/  IMAD.MOV.U32 R8, RZ, RZ, R7 ;  /* 0x000000ffff087224 */ /* 0x000fc800078e0007 */
[----:B------:R-:W-:-:S08]  /*0e20*/  IMAD.WIDE.U32.X R4, R13, R15, R8, P0 ;  /* 0x0000000f0d047225 */ /* 0x000fd000000e0408 */
.L_x_10:
[----:B------:R-:W1:Y:S01]  /*0e30*/  LDC.64 R20, c[0x0][0x640] ;  /* 0x00019000ff147b82 */ /* 0x000e620000000a00 */
[-C--:B------:R-:W-:Y:S01]  /*0e40*/  SHF.R.U64 R22, R4, R10.reuse, R5 ;  /* 0x0000000a04167219 */ /* 0x080fe20000001205 */
[----:B------:R-:W-:Y:S01]  /*0e50*/  IMAD.MOV.U32 R4, RZ, RZ, R19 ;  /* 0x000000ffff047224 */ /* 0x000fe200078e0013 */
[----:B------:R-:W-:Y:S01]  /*0e60*/  SHF.R.U32.HI R3, RZ, R10, R5 ;  /* 0x0000000aff037219 */ /* 0x000fe20000011605 */
[----:B------:R-:W-:Y:S01]  /*0e70*/  IMAD.MOV.U32 R5, RZ, RZ, R23 ;  /* 0x000000ffff057224 */ /* 0x000fe200078e0017 */
[----:B------:R-:W-:Y:S01]  /*0e80*/  IADD3 R7, P0, RZ, -R22, RZ ;  /* 0x80000016ff077210 */ /* 0x000fe20007f1e0ff */
[----:B0-----:R-:W-:Y:S02]  /*0e90*/  IMAD R23, R11, R12, R2 ;  /* 0x0000000c0b177224 */ /* 0x001fe400078e0202 */
[----:B------:R-:W0:Y:S01]  /*0ea0*/  LDC R8, c[0x0][0x618] ;  /* 0x00018600ff087b82 */ /* 0x000e220000000800 */
[----:B------:R-:W-:Y:S02]  /*0eb0*/  IMAD.MOV.U32 R11, RZ, RZ, 0x1 ;  /* 0x00000001ff0b7424 */ /* 0x000fe400078e00ff */
[----:B------:R-:W-:-:S02]  /*0ec0*/  IMAD.X R3, RZ, RZ, ~R3, P0 ;  /* 0x000000ffff037224 */ /* 0x000fc400000e0e03 */
[----:B------:R-:W-:-:S03]  /*0ed0*/  IMAD.WIDE.U32 R4, R7, R16, R4 ;  /* 0x0000001007047225 */ /* 0x000fc600078e0004 */
[----:B------:R-:W2:Y:S01]  /*0ee0*/  LDC R14, c[0x0][0x608] ;  /* 0x00018200ff0e7b82 */ /* 0x000ea20000000800 */
[----:B------:R-:W-:-:S04]  /*0ef0*/  IMAD R6, R3, R16, RZ ;  /* 0x0000001003067224 */ /* 0x000fc800078e02ff */
[----:B------:R-:W-:-:S03]  /*0f00*/  IMAD R3, R7, R17, R6 ;  /* 0x0000001107037224 */ /* 0x000fc600078e0206 */
[----:B------:R-:W3:Y:S01]  /*0f10*/  LDC R18, c[0x0][0x658] ;  /* 0x00019600ff127b82 */ /* 0x000ee20000000800 */
[----:B------:R-:W-:Y:S01]  /*0f20*/  IMAD.IADD R3, R5, 0x1, R3 ;  /* 0x0000000105037824 */ /* 0x000fe200078e0203 */
[----:B-1----:R-:W-:Y:S01]  /*0f30*/  ISETP.NE.U32.AND P0, PT, R20, RZ, PT ;  /* 0x000000ff1400720c */ /* 0x002fe20003f05070 */
[----:B------:R-:W-:-:S03]  /*0f40*/  IMAD.MOV.U32 R5, RZ, RZ, -0x1 ;  /* 0xffffffffff057424 */ /* 0x000fc600078e00ff */
[----:B------:R-:W-:Y:S02]  /*0f50*/  ISETP.NE.AND.EX P0, PT, R21, RZ, PT, P0 ;  /* 0x000000ff1500720c */ /* 0x000fe40003f05300 */
[----:B------:R-:W1:Y:S01]  /*0f60*/  LDC R13, c[0x0][0x600] ;  /* 0x00018000ff0d7b82 */ /* 0x000e620000000800 */
[-CC-:B0-----:R-:W-:Y:S02]  /*0f70*/  SHF.R.U64 R10, R4, R8.reuse, R3.reuse ;  /* 0x00000008040a7219 */ /* 0x181fe40000001203 */
[----:B------:R-:W-:-:S05]  /*0f80*/  SHF.R.U32.HI R3, RZ, R8, R3 ;  /* 0x00000008ff037219 */ /* 0x000fca0000011603 */
[----:B------:R-:W0:Y:S01]  /*0f90*/  LDC R15, c[0x0][0x648] ;  /* 0x00019200ff0f7b82 */ /* 0x000e220000000800 */
[-CC-:B--2---:R-:W-:Y:S02]  /*0fa0*/  SHF.R.U64 R19, R10, R14.reuse, R3.reuse ;  /* 0x0000000e0a137219 */ /* 0x184fe40000001203 */
[----:B------:R-:W-:-:S05]  /*0fb0*/  SHF.R.U32.HI R3, RZ, R14, R3 ;  /* 0x0000000eff037219 */ /* 0x000fca0000011603 */
[----:B------:R-:W2:Y:S01]  /*0fc0*/  LDC R17, c[0x0][0x638] ;  /* 0x00018e00ff117b82 */ /* 0x000ea20000000800 */
[-C--:B---3--:R-:W-:Y:S02]  /*0fd0*/  SHF.L.U32 R2, R5, R18.reuse, RZ ;  /* 0x0000001205027219 */ /* 0x088fe400000006ff */
[--C-:B------:R-:W-:Y:S02]  /*0fe0*/  SHF.R.U64 R12, R19, R18, R3.reuse ;  /* 0x00000012130c7219 */ /* 0x100fe40000001203 */
[----:B------:R-:W-:Y:S02]  /*0ff0*/  LOP3.LUT R8, RZ, R2, RZ, 0x33, !PT ;  /* 0x00000002ff087212 */ /* 0x000fe400078e33ff */
[----:B------:R-:W-:Y:S01]  /*1000*/  SHF.R.U32.HI R3, RZ, R18, R3 ;  /* 0x00000012ff037219 */ /* 0x000fe20000011603 */
[----:B------:R-:W3:Y:S01]  /*1010*/  LDC R16, c[0x0][0x610] ;  /* 0x00018400ff107b82 */ /* 0x000ee20000000800 */
[----:B------:R-:W-:Y:S01]  /*1020*/  IMAD.MOV.U32 R2, RZ, RZ, R12 ;  /* 0x000000ffff027224 */ /* 0x000fe200078e000c */
[----:B------:R-:W-:Y:S06]  /*1030*/  @!P0 BRA `(.L_x_11) ;  /* 0x0000000000288947 */ /* 0x000fec0003800000 */
[----:B------:R-:W4:Y:S02]  /*1040*/  LDC R7, c[0x0][0x64c] ;  /* 0x00019300ff077b82 */ /* 0x000f240000000800 */
[----:B----4-:R-:W-:-:S05]  /*1050*/  IADD3 R7, P0, R12, R7, RZ ;  /* 0x000000070c077210 */ /* 0x010fca0007f1e0ff */
        /* <DEDUP_REMOVED lines=8> */
.L_x_11:
[----:B0-----:R-:W-:Y:S01]  /*10e0*/  SHF.R.U64 R4, R2, R15, R3 ;  /* 0x0000000f02047219 */ /* 0x001fe20000001203 */
[----:B-1----:R-:W-:Y:S01]  /*10f0*/  VIADD R5, R13, 0xffffffff ;  /* 0xffffffff0d057836 */ /* 0x002fe20000000000 */
[----:B------:R-:W-:Y:S02]  /*1100*/  SHF.L.U32 R2, R11, R18, RZ ;  /* 0x000000120b027219 */ /* 0x000fe400000006ff */
[----:B------:R-:W-:Y:S01]  /*1110*/  LOP3.LUT R3, R19, R8, RZ, 0xc0, !PT ;  /* 0x0000000813037212 */ /* 0x000fe200078ec0ff */
[----:B------:R-:W-:Y:S01]  /*1120*/  IMAD.MOV R6, RZ, RZ, -R4 ;  /* 0x000000ffff067224 */ /* 0x000fe200078e0a04 */
[----:B------:R-:W-:Y:S02]  /*1130*/  SEL R0, R0, R23, !P4 ;  /* 0x0000001700007207 */ /* 0x000fe40006000000 */
[----:B------:R-:W-:Y:S01]  /*1140*/  LOP3.LUT R5, R10, R5, RZ, 0xc0, !PT ;  /* 0x000000050a057212 */ /* 0x000fe200078ec0ff */
[----:B------:R-:W-:Y:S01]  /*1150*/  IMAD R3, R2, R4, R3 ;  /* 0x0000000402037224 */ /* 0x000fe200078e0203 */
[----:B------:R-:W-:Y:S01]  /*1160*/  R2UR UR42, R22 ;  /* 0x00000000162a72ca */ /* 0x000fe200000e0000 */
[----:B--2---:R-:W-:-:S02]  /*1170*/  IMAD R2, R6, R17, R12 ;  /* 0x0000001106027224 */ /* 0x004fc400078e020c */
[----:B---3--:R-:W-:Y:S02]  /*1180*/  IMAD R0, R3, R16, R0 ;  /* 0x0000001003007224 */ /* 0x008fe400078e0200 */
[----:B------:R-:W-:Y:S02]  /*1190*/  IMAD R3, R2, R13, R5 ;  /* 0x0000000d02037224 */ /* 0x000fe400078e0205 */
[----:B------:R-:W-:-:S03]  /*11a0*/  IMAD.MOV.U32 R4, RZ, RZ, 0x1 ;  /* 0x00000001ff047424 */ /* 0x000fc600078e00ff */
[----:B------:R-:W-:Y:S02]  /*11b0*/  SEL R2, R3, R0, !P4 ;  /* 0x0000000003027207 */ /* 0x000fe40006000000 */
[----:B------:R-:W-:-:S03]  /*11c0*/  SEL R0, R0, R3, !P4 ;  /* 0x0000000300007207 */ /* 0x000fc60006000000 */
[----:B------:R1:W-:Y:S04]  /*11d0*/  STL [R1+0x14], R2 ;  /* 0x0000140201007387 */ /* 0x0003e80000100800 */
[----:B------:R1:W-:Y:S02]  /*11e0*/  STL [R1+0x10], R0 ;  /* 0x0000100001007387 */ /* 0x0003e40000100800 */
.L_x_9:
[----:B------:R-:W-:-:S08]  /*11f0*/  NOP ;  /* 0x0000000000007918 */ /* 0x000fd00000000000 */
[----:B------:R-:W2:Y:S02]  /*1200*/  USETMAXREG.TRY_ALLOC.CTAPOOL UP0, 0xe8 ;  /* 0x000000e8000079c8 */ /* 0x000ea40008000600 */
[----:B--2---:R-:W-:-:S13]  /*1210*/  PLOP3.LUT P0, PT, PT, PT, UP0, 0x80, 0x0 ;  /* 0x000000000000781c */ /* 0x004fda0003f0f008 */
[----:B------:R-:W-:Y:S05]  /*1220*/  @!P0 BRA `(.L_x_9) ;  /* 0xfffffffc00f08947 */ /* 0x000fea000383ffff */
[----:B------:R-:W-:Y:S01]  /*1230*/  ULDC.64 UR4, c[0x0][0x598] ;  /* 0x0001660000047ab9 */ /* 0x000fe20000000a00 */
[----:B------:R-:W-:Y:S01]  /*1240*/  ULDC.64 UR46, c[0x0][0x208] ;  /* 0x00008200002e7ab9 */ /* 0x000fe20000000a00 */
[----:B------:R-:W-:-:S04]  /*1250*/  ISETP.NE.U32.AND P0, PT, RZ, UR4, PT ;  /* 0x00000004ff007c0c */ /* 0x000fc8000bf05070 */
[----:B------:R-:W-:-:S13]  /*1260*/  ISETP.NE.AND.EX P0, PT, RZ, UR5, PT, P0 ;  /* 0x00000005ff007c0c */ /* 0x000fda000bf05300 */
[----:B------:R-:W-:Y:S05]  /*1270*/  @!P0 BRA `(.L_x_12) ;  /* 0x0000000000208947 */ /* 0x000fea0003800000 */
[----:B-1----:R-:W1:Y:S02]  /*1280*/  LDC.64 R2, c[0x0][0x598] ;  /* 0x00016600ff027b82 */ /* 0x002e640000000a00 */
[----:B-1----:R-:W2:Y:S02]  /*1290*/  LDG.E.64 R2, desc[UR46][R2.64] ;  /* 0x0000002e02027981 */ /* 0x002ea4000c1e1b00 */
[----:B--2---:R-:W-:-:S04]  /*12a0*/  ISETP.NE.U32.AND P0, PT, R2, RZ, PT ;  /* 0x000000ff0200720c */ /* 0x004fc80003f05070 */
[----:B------:R-:W-:-:S13]  /*12b0*/  ISETP.NE.AND.EX P0, PT, R3, RZ, PT, P0 ;  /* 0x000000ff0300720c */ /* 0x000fda0003f05300 */
[----:B------:R-:W-:Y:S05]  /*12c0*/  @!P0 BRA `(.L_x_12) ;  /* 0x00000000000c8947 */ /* 0x000fea0003800000 */
[----:B------:R-:W2:Y:S02]  /*12d0*/  LD.E R2, desc[UR46][R2.64] ;  /* 0x0000002e02027980 */ /* 0x000ea4000c101900 */
[----:B--2---:R-:W-:Y:S01]  /*12e0*/  R2UR UR41, R2 ;  /* 0x00000000022972ca */ /* 0x004fe200000e0000 */
[----:B------:R-:W-:-:S14]  /*12f0*/  BRA `(.L_x_13) ;  /* 0x0000000000247947 */ /* 0x000fdc0003800000 */
.L_x_12:
[----:B------:R-:W-:Y:S02]  /*1300*/  ULDC.64 UR4, c[0x0][0x588] ;  /* 0x0001620000047ab9 */ /* 0x000fe40000000a00 */
[----:B------:R-:W-:-:S04]  /*1310*/  ISETP.NE.U32.AND P0, PT, RZ, UR4, PT ;  /* 0x00000004ff007c0c */ /* 0x000fc8000bf05070 */
[----:B------:R-:W-:-:S13]  /*1320*/  ISETP.NE.AND.EX P0, PT, RZ, UR5, PT, P0 ;  /* 0x00000005ff007c0c */ /* 0x000fda000bf05300 */
[----:B------:R-:W-:Y:S05]  /*1330*/  @!P0 BRA `(.L_x_14) ;  /* 0x0000000000108947 */ /* 0x000fea0003800000 */
[----:B-1----:R-:W1:Y:S02]  /*1340*/  LDC.64 R2, c[0x0][0x588] ;  /* 0x00016200ff027b82 */ /* 0x002e640000000a00 */
[----:B-1----:R-:W2:Y:S02]  /*1350*/  LDG.E R2, desc[UR46][R2.64] ;  /* 0x0000002e02027981 */ /* 0x002ea4000c1e1900 */
[----:B--2---:R-:W-:Y:S01]  /*1360*/  R2UR UR41, R2 ;  /* 0x00000000022972ca */ /* 0x004fe200000e0000 */
[----:B------:R-:W-:-:S14]  /*1370*/  BRA `(.L_x_13) ;  /* 0x0000000000047947 */ /* 0x000fdc0003800000 */
.L_x_14:
[----:B------:R-:W-:-:S05]  /*1380*/  ULDC UR41, c[0x0][0x580] ;  /* 0x0001600000297ab9 */ /* 0x000fca0000000800 */
.L_x_13:
[----:B------:R-:W-:Y:S02]  /*1390*/  ULDC.64 UR4, c[0x0][0x5a0] ;  /* 0x0001680000047ab9 */ /* 0x000fe40000000a00 */
        /* <DEDUP_REMOVED lines=11> */
.L_x_15:
        /* <DEDUP_REMOVED lines=8> */
.L_x_17:
[----:B------:R-:W-:-:S05]  /*14d0*/  ULDC UR40, c[0x0][0x584] ;  /* 0x0001610000287ab9 */ /* 0x000fca0000000800 */
.L_x_16:
[----:B------:R-:W-:-:S13]  /*14e0*/  LOP3.LUT P0, RZ, R4, 0xff, RZ, 0xc0, !PT ;  /* 0x000000ff04ff7812 */ /* 0x000fda000780c0ff */
[----:B------:R-:W-:Y:S05]  /*14f0*/  @!P0 EXIT ;  /* 0x000000000000894d */ /* 0x000fea0003800000 */
[----:B------:R-:W-:Y:S01]  /*1500*/  ULDC UR4, c[0x0][0x28c] ;  /* 0x0000a30000047ab9 */ /* 0x000fe20000000800 */
[----:B------:R-:W-:Y:S02]  /*1510*/  ULOP3.LUT UR8, UR7, 0x1, URZ, 0xfc, !UPT ;  /* 0x0000000107087892 */ /* 0x000fe4000f8efc3f */
[----:B------:R-:W-:-:S04]  /*1520*/  UIADD3 UR4, UR4, 0x1f, URZ ;  /* 0x0000001f04047890 */ /* 0x000fc8000fffe03f */
[----:B------:R-:W-:-:S04]  /*1530*/  USHF.R.S32.HI UR5, URZ, 0x1f, UR4 ;  /* 0x0000001f3f057899 */ /* 0x000fc80008011404 */
[----:B------:R-:W-:-:S03]  /*1540*/  ULEA.HI UR5, UR5, UR4, URZ, 0x5 ;  /* 0x0000000405057291 */ /* 0x000fc6000f8f283f */
[----:B------:R-:W-:Y:S01]  /*1550*/  UMOV UR4, URZ ;  /* 0x0000003f00047c82 */ /* 0x000fe20008000000 */
[----:B------:R-:W-:-:S03]  /*1560*/  USHF.R.S32.HI UR11, URZ, 0x5, UR5 ;  /* 0x000000053f0b7899 */ /* 0x000fc60008011405 */
[----:B------:R-:W-:-:S09]  /*1570*/  UMOV UR5, URZ ;  /* 0x0000003f00057c82 */ /* 0x000fd20008000000 */
.L_x_268:
[----:B-1----:R-:W1:Y:S01]  /*1580*/  S2R R0, SR_TID.X ;  /* 0x0000000000007919 */ /* 0x002e620000002100 */
[----:B--2---:R-:W2:Y:S01]  /*1590*/  S2UR UR16, SR_CgaCtaId ;  /* 0x00000000001079c3 */ /* 0x004ea20000008800 */
[----:B------:R-:W-:Y:S01]  /*15a0*/  UMOV UR15, 0x400 ;  /* 0x00000400000f7882 */ /* 0x000fe20000000000 */
[----:B------:R-:W-:Y:S01]  /*15b0*/  UMOV UR6, URZ ;  /* 0x0000003f00067c82 */ /* 0x000fe20008000000 */
[----:B------:R-:W-:Y:S01]  /*15c0*/  UMOV UR12, URZ ;  /* 0x0000003f000c7c82 */ /* 0x000fe20008000000 */
[----:B------:R-:W-:Y:S01]  /*15d0*/  UMOV UR13, URZ ;  /* 0x0000003f000d7c82 */ /* 0x000fe20008000000 */
[----:B------:R-:W-:Y:S01]  /*15e0*/  UMOV UR45, UR5 ;  /* 0x00000005002d7c82 */ /* 0x000fe20008000000 */
[----:B------:R-:W-:Y:S01]  /*15f0*/  IMAD.MOV.U32 R224, RZ, RZ, RZ ;  /* 0x000000ffffe07224 */ /* 0x000fe200078e00ff */
[----:B------:R-:W-:Y:S01]  /*1600*/  CS2R R222, SRZ ;  /* 0x0000000000de7805 */ /* 0x000fe2000001ff00 */
[----:B0--3--:R-:W3:Y:S01]  /*1610*/  LDC R2, c[0x0][0x28c] ;  /* 0x0000a300ff027b82 */ /* 0x009ee20000000800 */
[----:B------:R-:W-:-:S02]  /*1620*/  CS2R R220, SRZ ;  /* 0x0000000000dc7805 */ /* 0x000fc4000001ff00 */
[----:B------:R-:W-:Y:S02]  /*1630*/  CS2R R218, SRZ ;  /* 0x0000000000da7805 */ /* 0x000fe4000001ff00 */
[----:B------:R-:W-:Y:S02]  /*1640*/  CS2R R216, SRZ ;  /* 0x0000000000d87805 */ /* 0x000fe4000001ff00 */
[----:B------:R-:W-:Y:S02]  /*1650*/  CS2R R214, SRZ ;  /* 0x0000000000d67805 */ /* 0x000fe4000001ff00 */
[----:B------:R-:W-:Y:S02]  /*1660*/  CS2R R212, SRZ ;  /* 0x0000000000d47805 */ /* 0x000fe4000001ff00 */
[----:B------:R-:W-:Y:S02]  /*1670*/  CS2R R210, SRZ ;  /* 0x0000000000d27805 */ /* 0x000fe4000001ff00 */
        /* <DEDUP_REMOVED lines=16> */
[----:B-1----:R-:W-:Y:S02]  /*1780*/  LOP3.LUT R0, R0, 0x80, RZ, 0xc0, !PT ;  /* 0x0000008000007812 */ /* 0x002fe400078ec0ff */
[----:B------:R-:W-:Y:S02]  /*1790*/  CS2R R176, SRZ ;  /* 0x0000000000b07805 */ /* 0x000fe4000001ff00 */
[----:B---3--:R-:W-:-:S02]  /*17a0*/  ISETP.GE.AND P0, PT, R2, 0x1, PT ;  /* 0x000000010200780c */ /* 0x008fc40003f06270 */
[----:B------:R-:W-:Y:S02]  /*17b0*/  CS2R R174, SRZ ;  /* 0x0000000000ae7805 */ /* 0x000fe4000001ff00 */
[----:B------:R-:W-:Y:S02]  /*17c0*/  SHF.R.U32.HI R0, RZ, 0x7, R0 ;  /* 0x00000007ff007819 */ /* 0x000fe40000011600 */
[----:B------:R-:W-:Y:S02]  /*17d0*/  CS2R R172, SRZ ;  /* 0x0000000000ac7805 */ /* 0x000fe4000001ff00 */
[----:B------:R-:W-:Y:S02]  /*17e0*/  CS2R R170, SRZ ;  /* 0x0000000000aa7805 */ /* 0x000fe4000001ff00 */
[----:B------:R-:W-:Y:S02]  /*17f0*/  CS2R R168, SRZ ;  /* 0x0000000000a87805 */ /* 0x000fe4000001ff00 */
[----:B------:R-:W-:-:S02]  /*1800*/  CS2R R166, SRZ ;  /* 0x0000000000a67805 */ /* 0x000fc4000001ff00 */
[----:B------:R-:W-:Y:S01]  /*1810*/  CS2R R164, SRZ ;  /* 0x0000000000a47805 */ /* 0x000fe2000001ff00 */
[----:B------:R-:W1:Y:S01]  /*1820*/  SHFL.IDX PT, R0, R0, RZ, 0x1f ;  /* 0x00001fff00007589 */ /* 0x000e6200000e0000 */
        /* <DEDUP_REMOVED lines=14> */
[----:B0-----:R-:W-:Y:S02]  /*1910*/  CS2R R22, SRZ ;  /* 0x0000000000167805 */ /* 0x001fe4000001ff00 */
        /* <DEDUP_REMOVED lines=8> */
[----:B-1----:R-:W-:Y:S02]  /*19a0*/  R2UR UR10, R0 ;  /* 0x00000000000a72ca */ /* 0x002fe400000e0000 */
[----:B------:R-:W-:Y:S02]  /*19b0*/  CS2R R4, SRZ ;  /* 0x0000000000047805 */ /* 0x000fe4000001ff00 */
[----:B------:R-:W-:Y:S01]  /*19c0*/  CS2R R2, SRZ ;  /* 0x0000000000027805 */ /* 0x000fe2000001ff00 */
[----:B------:R-:W-:Y:S01]  /*19d0*/  IMAD.MOV.U32 R0, RZ, RZ, RZ ;  /* 0x000000ffff007224 */ /* 0x000fe200078e00ff */
[----:B------:R-:W-:Y:S01]  /*19e0*/  CS2R R128, SRZ ;  /* 0x0000000000807805 */ /* 0x000fe2000001ff00 */
[----:B------:R-:W-:Y:S01]  /*19f0*/  IMAD.U32 R225, RZ, RZ, UR4 ;  /* 0x00000004ffe17e24 */ /* 0x000fe2000f8e00ff */
[----:B------:R-:W-:Y:S02]  /*1a00*/  CS2R R130, SRZ ;  /* 0x0000000000827805 */ /* 0x000fe4000001ff00 */
[----:B------:R-:W-:-:S02]  /*1a10*/  CS2R R132, SRZ ;  /* 0x0000000000847805 */ /* 0x000fc4000001ff00 */
[----:B------:R-:W-:Y:S02]  /*1a20*/  CS2R R134, SRZ ;  /* 0x0000000000867805 */ /* 0x000fe4000001ff00 */
[----:B------:R-:W-:Y:S02]  /*1a30*/  CS2R R120, SRZ ;  /* 0x0000000000787805 */ /* 0x000fe4000001ff00 */
[----:B------:R-:W-:Y:S02]  /*1a40*/  CS2R R122, SRZ ;  /* 0x00000000007a7805 */ /* 0x000fe4000001ff00 */
[----:B------:R-:W-:Y:S02]  /*1a50*/  CS2R R124, SRZ ;  /* 0x00000000007c7805 */ /* 0x000fe4000001ff00 */
[----:B------:R-:W-:Y:S01]  /*1a60*/  CS2R R126, SRZ ;  /* 0x00000000007e7805 */ /* 0x000fe2000001ff00 */
[----:B------:R-:W-:Y:S01]  /*1a70*/  ULEA.HI UR9, UR10, UR10, URZ, 0x1 ;  /* 0x0000000a0a097291 */ /* 0x000fe2000f8f083f */
[----:B------:R-:W-:-:S02]  /*1a80*/  CS2R R112, SRZ ;  /* 0x0000000000707805 */ /* 0x000fc4000001ff00 */
[----:B------:R-:W-:Y:S02]  /*1a90*/  CS2R R114, SRZ ;  /* 0x0000000000727805 */ /* 0x000fe4000001ff00 */
[----:B------:R-:W-:Y:S01]  /*1aa0*/  CS2R R116, SRZ ;  /* 0x0000000000747805 */ /* 0x000fe2000001ff00 */
[----:B------:R-:W-:Y:S01]  /*1ab0*/  ULOP3.LUT UR14, UR9, 0x1ffffe, URZ, 0xc0, !UPT ;  /* 0x001ffffe090e7892 */ /* 0x000fe2000f8ec03f */
[----:B------:R-:W-:Y:S01]  /*1ac0*/  CS2R R118, SRZ ;  /* 0x0000000000767805 */ /* 0x000fe2000001ff00 */
[----:B--2---:R-:W-:Y:S01]  /*1ad0*/  ULEA UR9, UR16, UR15, 0x18 ;  /* 0x0000000f10097291 */ /* 0x004fe2000f8ec03f */
[----:B------:R-:W-:Y:S01]  /*1ae0*/  CS2R R104, SRZ ;  /* 0x0000000000687805 */ /* 0x000fe2000001ff00 */
[----:B------:R-:W-:Y:S01]  /*1af0*/  UIADD3 UR14, UR10, -UR14, URZ ;  /* 0x8000000e0a0e7290 */ /* 0x000fe2000fffe03f */
[----:B------:R-:W-:Y:S02]  /*1b00*/  CS2R R106, SRZ ;  /* 0x00000000006a7805 */ /* 0x000fe4000001ff00 */
[----:B------:R-:W-:-:S02]  /*1b10*/  CS2R R108, SRZ ;  /* 0x00000000006c7805 */ /* 0x000fc4000001ff00 */
[----:B------:R-:W-:Y:S01]  /*1b20*/  CS2R R110, SRZ ;  /* 0x00000000006e7805 */ /* 0x000fe2000001ff00 */
[----:B------:R-:W-:Y:S01]  /*1b30*/  ULEA UR14, UR14, UR9, 0xb ;  /* 0x000000090e0e7291 */ /* 0x000fe2000f8e583f */
[----:B------:R-:W-:Y:S02]  /*1b40*/  CS2R R96, SRZ ;  /* 0x0000000000607805 */ /* 0x000fe4000001ff00 */
[----:B------:R-:W-:Y:S02]  /*1b50*/  CS2R R98, SRZ ;  /* 0x0000000000627805 */ /* 0x000fe4000001ff00 */
[----:B------:R-:W-:Y:S01]  /*1b60*/  CS2R R100, SRZ ;  /* 0x0000000000647805 */ /* 0x000fe2000001ff00 */
[----:B------:R-:W-:Y:S01]  /*1b70*/  UIADD3 UR14, UR14, 0x280, URZ ;  /* 0x000002800e0e7890 */ /* 0x000fe2000fffe03f */
[----:B------:R-:W-:Y:S02]  /*1b80*/  CS2R R102, SRZ ;  /* 0x0000000000667805 */ /* 0x000fe4000001ff00 */
[----:B------:R-:W-:-:S02]  /*1b90*/  CS2R R88, SRZ ;  /* 0x0000000000587805 */ /* 0x000fc4000001ff00 */
[----:B------:R-:W-:Y:S01]  /*1ba0*/  CS2R R90, SRZ ;  /* 0x00000000005a7805 */ /* 0x000fe2000001ff00 */
[----:B------:R-:W-:Y:S01]  /*1bb0*/  USHF.R.U32.HI UR10, URZ, 0x4, UR14 ;  /* 0x000000043f0a7899 */ /* 0x000fe2000801160e */
[----:B------:R-:W-:Y:S02]  /*1bc0*/  CS2R R92, SRZ ;  /* 0x00000000005c7805 */ /* 0x000fe4000001ff00 */
[----:B------:R-:W-:Y:S02]  /*1bd0*/  CS2R R94, SRZ ;  /* 0x00000000005e7805 */ /* 0x000fe4000001ff00 */
[----:B------:R-:W-:Y:S01]  /*1be0*/  CS2R R80, SRZ ;  /* 0x0000000000507805 */ /* 0x000fe2000001ff00 */
[----:B------:R-:W-:Y:S01]  /*1bf0*/  ULOP3.LUT UR10, UR10, 0x3fff, URZ, 0xc0, !UPT ;  /* 0x00003fff0a0a7892 */ /* 0x000fe2000f8ec03f */
        /* <DEDUP_REMOVED lines=30> */
[----:B------:R-:W-:Y:S01]  /*1de0*/  CS2R R30, SRZ ;  /* 0x00000000001e7805 */ /* 0x000fe2000001ff00 */
[----:B------:R-:W-:Y:S06]  /*1df0*/  @!P0 BRA `(.L_x_18) ;  /* 0x0000001000108947 */ /* 0x000fec0003800000 */
[----:B------:R-:W-:-:S06]  /*1e00*/  UISETP.NE.AND UP0, UPT, UR8, 0x3, UPT ;  /* 0x000000030800788c */ /* 0x000fcc000bf05270 */
[----:B------:R-:W-:-:S13]  /*1e10*/  PLOP3.LUT P1, PT, PT, PT, UP0, 0x80, 0x0 ;  /* 0x000000000000781c */ /* 0x000fda0003f2f008 */
[----:B------:R-:W-:Y:S05]  /*1e20*/  @!P1 BRA `(.L_x_19) ;  /* 0x0000000000049947 */ /* 0x000fea0003800000 */
[----:B------:R-:W-:Y:S01]  /*1e30*/  BPT.TRAP 0x1 ;  /* 0x000000040000795c */ /* 0x000fe20000300000 */
.L_x_19:
[----:B------:R-:W-:Y:S01]  /*1e40*/  ULEA UR12, UR5, UR9, 0x3 ;  /* 0x00000009050c7291 */ /* 0x000fe2000f8e183f */
[----:B------:R-:W-:-:S05]  /*1e50*/  IMAD.U32 R0, RZ, RZ, UR4 ;  /* 0x00000004ff007e24 */ /* 0x000fca000f8e00ff */
[----:B------:R-:W-:-:S04]  /*1e60*/  SHF.L.U32 R0, R0, 0x1f, RZ ;  /* 0x0000001f00007819 */ /* 0x000fc800000006ff */
[----:B------:R0:W1:Y:S01]  /*1e70*/  SYNCS.PHASECHK.TRANS64.TRYWAIT P0, [UR12], R0 ;  /* 0x00000000ff0075a7 */ /* 0x000062000800014c */
[----:B------:R-:W-:Y:S05]  /*1e80*/  @!P1 BRA `(.L_x_20) ;  /* 0x0000000000049947 */ /* 0x000fea0003800000 */
[----:B------:R-:W-:Y:S01]  /*1e90*/  BPT.TRAP 0x1 ;  /* 0x000000040000795c */ /* 0x000fe20000300000 */
.L_x_20:
[----:B------:R-:W-:Y:S01]  /*1ea0*/  UMOV UR6, 0x1 ;  /* 0x0000000100067882 */ /* 0x000fe20000000000 */
[----:B------:R-:W-:Y:S01]  /*1eb0*/  IMAD.MOV.U32 R224, RZ, RZ, RZ ;  /* 0x000000ffffe07224 */ /* 0x000fe200078e00ff */
[----:B-1----:R-:W-:Y:S06]  /*1ec0*/  @P0 BRA `(.L_x_21) ;  /* 0x0000000000080947 */ /* 0x002fec0003800000 */
[----:B------:R-:W1:Y:S02]  /*1ed0*/  SYNCS.PHASECHK.TRANS64.TRYWAIT P0, [UR12], R0 ;  /* 0x00000000ff0075a7 */ /* 0x000e64000800014c */
[----:B-1----:R-:W-:Y:S05]  /*1ee0*/  @!P0 BRA `(.L_x_22) ;  /* 0x000000cc00688947 */ /* 0x002fea0003800000 */
.L_x_21:
[----:B------:R-:W-:Y:S01]  /*1ef0*/  UIADD3 UR12, UR9, 0x22a80, URZ ;  /* 0x00022a80090c7890 */ /* 0x000fe2000fffe03f */
[----:B------:R-:W-:Y:S01]  /*1f00*/  WARPGROUP.ARRIVE ;  /* 0x00000000000079c5 */ /* 0x000fe20000000000 */
[----:B------:R-:W-:Y:S01]  /*1f10*/  ULOP3.LUT UR16, UR10, 0x10000, URZ, 0xfc, !UPT ;  /* 0x000100000a107892 */ /* 0x000fe2000f8efc3f */
[----:B------:R-:W-:Y:S01]  /*1f20*/  CS2R R222, SRZ ;  /* 0x0000000000de7805 */ /* 0x000fe2000001ff00 */
[----:B------:R-:W-:Y:S01]  /*1f30*/  USHF.R.U32.HI UR12, URZ, 0x4, UR12 ;  /* 0x000000043f0c7899 */ /* 0x000fe2000801160c */
[----:B------:R-:W-:Y:S01]  /*1f40*/  CS2R R220, SRZ ;  /* 0x0000000000dc7805 */ /* 0x000fe2000001ff00 */
[----:B------:R-:W-:Y:S01]  /*1f50*/  UIMAD UR16, UR5, 0x180, UR16 ;  /* 0x00000180051078a4 */ /* 0x000fe2000f8e0210 */
[----:B------:R-:W-:Y:S01]  /*1f60*/  CS2R R218, SRZ ;  /* 0x0000000000da7805 */ /* 0x000fe2000001ff00 */
[----:B------:R-:W-:Y:S01]  /*1f70*/  ULOP3.LUT UR12, UR12, 0x3fff, URZ, 0xc0, !UPT ;  /* 0x00003fff0c0c7892 */ /* 0x000fe2000f8ec03f */
[----:B------:R-:W-:Y:S01]  /*1f80*/  CS2R R216, SRZ ;  /* 0x0000000000d87805 */ /* 0x000fe2000001ff00 */
[----:B------:R-:W-:Y:S01]  /*1f90*/  UMOV UR17, 0xc0000010 ;  /* 0xc000001000117882 */ /* 0x000fe20000000000 */
[----:B------:R-:W-:Y:S01]  /*1fa0*/  UMOV UR19, 0xc0000010 ;  /* 0xc000001000137882 */ /* 0x000fe20000000000 */
[----:B------:R-:W-:Y:S01]  /*1fb0*/  ULOP3.LUT UR12, UR12, 0x10000, URZ, 0xfc, !UPT ;  /* 0x000100000c0c7892 */ /* 0x000fe2000f8efc3f */
[----:B------:R-:W-:Y:S01]  /*1fc0*/  CS2R R214, SRZ ;  /* 0x0000000000d67805 */ /* 0x000fe2000001ff00 */
[----:B------:R-:W-:Y:S01]  /*1fd0*/  UMOV UR20, UR16 ;  /* 0x0000001000147c82 */ /* 0x000fe20008000000 */
[----:B------:R-:W-:Y:S01]  /*1fe0*/  UMOV UR21, UR17 ;  /* 0x0000001100157c82 */ /* 0x000fe20008000000 */
[----:B------:R-:W-:Y:S01]  /*1ff0*/  UIMAD UR18, UR5, 0xe0, UR12 ;  /* 0x000000e0051278a4 */ /* 0x000fe2000f8e020c */
[----:B------:R-:W-:Y:S01]  /*2000*/  CS2R R212, SRZ ;  /* 0x0000000000d47805 */ /* 0x000fe2000001ff00 */
[----:B------:R-:W-:Y:S01]  /*2010*/  UMOV UR23, 0xc0000010 ;  /* 0xc000001000177882 */ /* 0x000fe20000000000 */
[----:B------:R-:W-:Y:S01]  /*2020*/  UMOV UR12, UR16 ;  /* 0x00000010000c7c82 */ /* 0x000fe20008000000 */
[----:B------:R-:W-:Y:S01]  /*2030*/  UIADD3 UR22, UR18, 0x20, URZ ;  /* 0x0000002012167890 */ /* 0x000fe2000fffe03f */
[----:B------:R-:W-:Y:S01]  /*2040*/  CS2R R210, SRZ ;  /* 0x0000000000d27805 */ /* 0x000fe2000001ff00 */
[----:B------:R-:W-:Y:S01]  /*2050*/  UIADD3 UR14, UR18, 0x40, URZ ;  /* 0x00000040120e7890 */ /* 0x000fe2000fffe03f */
[----:B------:R-:W-:Y:S01]  /*2060*/  CS2R R208, SRZ ;  /* 0x0000000000d07805 */ /* 0x000fe2000001ff00 */
[----:B------:R-:W-:-:S02]  /*2070*/  UIADD3 UR34, UR18, 0x60, URZ ;  /* 0x0000006012227890 */ /* 0x000fc4000fffe03f */
[----:B------:R-:W-:Y:S01]  /*2080*/  QGMMA.64x16x32.F32.E4M3.E4M3 R128, gdesc[UR16], RZ, !UPT ;  /* 0x00200000108079f3 */ /* 0x000fe2000c7008ff */
[----:B------:R-:W-:Y:S01]  /*2090*/  UIADD3 UR26, UR18, 0x80, URZ ;  /* 0x00000080121a7890 */ /* 0x000fe2000fffe03f */
[----:B------:R-:W-:Y:S01]  /*20a0*/  CS2R R206, SRZ ;  /* 0x0000000000ce7805 */ /* 0x000fe2000001ff00 */
[----:B------:R-:W-:Y:S01]  /*20b0*/  UIADD3 UR30, UR18, 0xa0, URZ ;  /* 0x000000a0121e7890 */ /* 0x000fe2000fffe03f */
[----:B------:R-:W-:Y:S01]  /*20c0*/  QGMMA.64x16x32.F32.E4M3.E4M3 R112, gdesc[UR20], RZ, !UPT ;  /* 0x00200000147079f3 */ /* 0x000fe2000c7008ff */
[----:B------:R-:W-:Y:S01]  /*20d0*/  UMOV UR13, UR17 ;  /* 0x00000011000d7c82 */ /* 0x000fe20008000000 */
[----:B------:R-:W-:Y:S01]  /*20e0*/  UMOV UR15, 0xc0000010 ;  /* 0xc0000010000f7882 */ /* 0x000fe20000000000 */
[----:B------:R-:W-:Y:S01]  /*20f0*/  UIADD3 UR38, UR18, 0xc0, URZ ;  /* 0x000000c012267890 */ /* 0x000fe2000fffe03f */
[----:B------:R-:W-:Y:S01]  /*2100*/  QGMMA.64x16x32.F32.E4M3.E4M3 R96, gdesc[UR12], RZ, !UPT ;  /* 0x002000000c6079f3 */ /* 0x000fe2000c7008ff */
[----:B------:R-:W-:Y:S01]  /*2110*/  UIADD3 UR12, UR16, 0x100, URZ ;  /* 0x00000100100c7890 */ /* 0x000fe2000fffe03f */
[----:B------:R-:W-:Y:S01]  /*2120*/  CS2R R204, SRZ ;  /* 0x0000000000cc7805 */ /* 0x000fe2000001ff00 */
[----:B------:R-:W-:Y:S01]  /*2130*/  UMOV UR32, UR16 ;  /* 0x0000001000207c82 */ /* 0x000fe20008000000 */
[----:B------:R-:W-:Y:S01]  /*2140*/  UMOV UR33, UR17 ;  /* 0x0000001100217c82 */ /* 0x000fe20008000000 */
[----:B------:R-:W-:Y:S01]  /*2150*/  UMOV UR35, 0xc0000010 ;  /* 0xc000001000237882 */ /* 0x000fe20000000000 */
[----:B------:R-:W-:Y:S01]  /*2160*/  UMOV UR24, UR16 ;  /* 0x0000001000187c82 */ /* 0x000fe20008000000 */
[----:B------:R-:W-:Y:S01]  /*2170*/  UMOV UR25, UR17 ;  /* 0x0000001100197c82 */ /* 0x000fe20008000000 */
[----:B------:R-:W-:Y:S01]  /*2180*/  UMOV UR27, 0xc0000010 ;  /* 0xc0000010001b7882 */ /* 0x000fe20000000000 */
[----:B------:R-:W-:Y:S01]  /*2190*/  QGMMA.64x16x32.F32.E4M3.E4M3 R80, gdesc[UR32], RZ, !UPT ;  /* 0x00200000205079f3 */ /* 0x000fe2000c7008ff */
        /* <DEDUP_REMOVED lines=8> */
[----:B------:R-:W-:-:S02]  /*2220*/  CS2R R202, SRZ ;  /* 0x0000000000ca7805 */ /* 0x000fc4000001ff00 */
[----:B------:R-:W-:Y:S02]  /*2230*/  CS2R R200, SRZ ;  /* 0x0000000000c87805 */ /* 0x000fe4000001ff00 */
[----:B------:R-:W-:Y:S01]  /*2240*/  CS2R R198, SRZ ;  /* 0x0000000000c67805 */ /* 0x000fe2000001ff00 */
[----:B------:R-:W-:Y:S01]  /*2250*/  QGMMA.64x16x32.F32.E4M3.E4M3 R32, gdesc[UR36], RZ, !UPT ;  /* 0x00200000242079f3 */ /* 0x000fe2000c7008ff */
[----:B------:R-:W-:Y:S01]  /*2260*/  UMOV UR36, UR12 ;  /* 0x0000000c00247c82 */ /* 0x000fe20008000000 */
[----:B------:R-:W-:Y:S01]  /*2270*/  UMOV UR37, 0xc0000010 ;  /* 0xc000001000257882 */ /* 0x000fe20000000000 */
[----:B------:R-:W-:Y:S01]  /*2280*/  UMOV UR28, UR36 ;  /* 0x00000024001c7c82 */ /* 0x000fe20008000000 */
[----:B------:R-:W-:Y:S01]  /*2290*/  UMOV UR29, UR37 ;  /* 0x00000025001d7c82 */ /* 0x000fe20008000000 */
[----:B------:R-:W-:Y:S01]  /*22a0*/  ULDC UR12, c[0x0][0x50c] ;  /* 0x00014300000c7ab9 */ /* 0x000fe20000000800 */
[----:B------:R-:W-:Y:S01]  /*22b0*/  QGMMA.64x16x32.F32.E4M3.E4M3 R24, gdesc[UR36], RZ, !UPT ;  /* 0x00200000241879f3 */ /* 0x000fe2000c7008ff */
[----:B------:R-:W-:Y:S01]  /*22c0*/  UMOV UR24, UR36 ;  /* 0x0000002400187c82 */ /* 0x000fe20008000000 */
[----:B------:R-:W-:Y:S01]  /*22d0*/  UMOV UR25, UR37 ;  /* 0x0000002500197c82 */ /* 0x000fe20008000000 */
[----:B------:R-:W-:Y:S01]  /*22e0*/  UMOV UR32, UR36 ;  /* 0x0000002400207c82 */ /* 0x000fe20008000000 */
[----:B------:R-:W-:Y:S01]  /*22f0*/  QGMMA.64x16x32.F32.E4M3.E4M3 R40, gdesc[UR28], RZ, !UPT ;  /* 0x002000001c2879f3 */ /* 0x000fe2000c7008ff */
[----:B------:R-:W-:Y:S01]  /*2300*/  UMOV UR33, UR37 ;  /* 0x0000002500217c82 */ /* 0x000fe20008000000 */
[----:B------:R-:W-:Y:S01]  /*2310*/  UISETP.NE.AND UP0, UPT, UR12, 0x1, UPT ;  /* 0x000000010c00788c */ /* 0x000fe2000bf05270 */
[----:B------:R-:W-:Y:S01]  /*2320*/  CS2R R196, SRZ ;  /* 0x0000000000c47805 */ /* 0x000fe2000001ff00 */
[----:B------:R-:W-:Y:S01]  /*2330*/  QGMMA.64x16x32.F32.E4M3.E4M3 R56, gdesc[UR24], RZ, !UPT ;  /* 0x00200000183879f3 */ /* 0x000fe2000c7008ff */
[----:B------:R-:W-:Y:S01]  /*2340*/  UMOV UR12, UR36 ;  /* 0x00000024000c7c82 */ /* 0x000fe20008000000 */
[----:B------:R-:W-:Y:S01]  /*2350*/  UMOV UR13, UR37 ;  /* 0x00000025000d7c82 */ /* 0x000fe20008000000 */
[----:B------:R-:W-:Y:S01]  /*2360*/  UMOV UR20, UR36 ;  /* 0x0000002400147c82 */ /* 0x000fe20008000000 */
[----:B------:R-:W-:Y:S01]  /*2370*/  QGMMA.64x16x32.F32.E4M3.E4M3 R72, gdesc[UR32], RZ, !UPT ;  /* 0x00200000204879f3 */ /* 0x000fe2000c7008ff */
[----:B------:R-:W-:Y:S01]  /*2380*/  UMOV UR21, UR37 ;  /* 0x0000002500157c82 */ /* 0x000fe20008000000 */
[----:B------:R-:W-:Y:S01]  /*2390*/  UMOV UR16, UR36 ;  /* 0x0000002400107c82 */ /* 0x000fe20008000000 */
[----:B------:R-:W-:Y:S01]  /*23a0*/  UMOV UR17, UR37 ;  /* 0x0000002500117c82 */ /* 0x000fe20008000000 */
[----:B------:R-:W-:Y:S01]  /*23b0*/  QGMMA.64x16x32.F32.E4M3.E4M3 R88, gdesc[UR12], RZ, !UPT ;  /* 0x002000000c5879f3 */ /* 0x000fe2000c7008ff */
[----:B------:R-:W-:Y:S01]  /*23c0*/  USEL UR12, URZ, 0x1, UP0 ;  /* 0x000000013f0c7887 */ /* 0x000fe20008000000 */
[----:B------:R-:W-:-:S02]  /*23d0*/  CS2R R194, SRZ ;  /* 0x0000000000c27805 */ /* 0x000fc4000001ff00 */
[----:B------:R-:W-:Y:S01]  /*23e0*/  CS2R R192, SRZ ;  /* 0x0000000000c07805 */ /* 0x000fe2000001ff00 */
[----:B------:R-:W-:Y:S01]  /*23f0*/  QGMMA.64x16x32.F32.E4M3.E4M3 R104, gdesc[UR20], RZ, !UPT ;  /* 0x00200000146879f3 */ /* 0x000fe2000c7008ff */
[----:B------:R-:W-:Y:S02]  /*2400*/  CS2R R190, SRZ ;  /* 0x0000000000be7805 */ /* 0x000fe4000001ff00 */
[----:B------:R-:W-:Y:S02]  /*2410*/  CS2R R188, SRZ ;  /* 0x0000000000bc7805 */ /* 0x000fe4000001ff00 */
[----:B------:R-:W-:Y:S01]  /*2420*/  ISETP.NE.AND P0, PT, RZ, UR12, PT ;  /* 0x0000000cff007c0c */ /* 0x000fe2000bf05270 */
[----:B------:R-:W-:Y:S01]  /*2430*/  QGMMA.64x16x32.F32.E4M3.E4M3 R120, gdesc[UR16], RZ, !UPT, gsb0 ;  /* 0x00200000107879f3 */ /* 0x000fe2000c0008ff */
        /* <DEDUP_REMOVED lines=36> */
[----:B-1----:R-:W-:Y:S01]  /*2680*/  CS2R R2, SRZ ;  /* 0x0000000000027805 */ /* 0x002fe2000001ff00 */
[----:B0-----:R-:W-:Y:S01]  /*2690*/  IMAD.MOV.U32 R0, RZ, RZ, RZ ;  /* 0x000000ffff007224 */ /* 0x001fe200078e00ff */
[----:B------:R-:W-:Y:S06]  /*26a0*/  @!P0 BRA `(.L_x_23) ;  /* 0x0000000400c88947 */ /* 0x000fec0003800000 */
[----:B------:R-:W-:Y:S02]  /*26b0*/  WARPGROUP.DEPBAR.LE gsb0, 0x0 ;  /* 0x00008000000079c5 */ /* 0x000fe40000010000 */
[----:B------:R-:W-:-:S01]  /*26c0*/  FADD R0, RZ, R128 ;  /* 0x00000080ff007221 */ /* 0x000fc20000000000 */
[----:B------:R-:W-:Y:S01]  /*26d0*/  FADD R2, RZ, R129 ;  /* 0x00000081ff027221 */ /* 0x000fe20000000000 */
        /* <DEDUP_REMOVED lines=110> */
[----:B------:R-:W-:-:S06]  /*2dc0*/  UMOV UR6, URZ ;  /* 0x0000003f00067c82 */ /* 0x000fcc0008000000 */
.L_x_23:
[----:B------:R-:W-:-:S04]  /*2dd0*/  UIADD3 UR45, UR5, 0x1, URZ ;  /* 0x00000001052d7890 */ /* 0x000fc8000fffe03f */
[----:B------:R-:W-:-:S04]  /*2de0*/  UISETP.NE.AND UP0, UPT, UR45, 0x17, UPT ;  /* 0x000000172d00788c */ /* 0x000fc8000bf05270 */
[----:B------:R-:W-:Y:S02]  /*2df0*/  USEL UR13, URZ, 0x1, UP0 ;  /* 0x000000013f0d7887 */ /* 0x000fe40008000000 */
[----:B------:R-:W-:Y:S02]  /*2e00*/  USEL UR45, UR45, URZ, UP0 ;  /* 0x0000003f2d2d7287 */ /* 0x000fe40008000000 */
[----:B------:R-:W-:-:S06]  /*2e10*/  ULOP3.LUT UR13, UR4, UR13, URZ, 0x3c, !UPT ;  /* 0x0000000d040d7292 */ /* 0x000fcc000f8e3c3f */
[----:B------:R-:W-:Y:S01]  /*2e20*/  IMAD.U32 R225, RZ, RZ, UR13 ;  /* 0x0000000dffe17e24 */ /* 0x000fe2000f8e00ff */
[----:B------:R-:W-:-:S06]  /*2e30*/  UMOV UR13, 0x1 ;  /* 0x00000001000d7882 */ /* 0x000fcc0000000000 */
.L_x_18:
[----:B------:R-:W-:-:S04]  /*2e40*/  UISETP.LT.AND UP0, UPT, UR11, 0x1, UPT ;  /* 0x000000010b00788c */ /* 0x000fc8000bf01270 */
[----:B------:R-:W-:-:S04]  /*2e50*/  USEL UR14, UR11, 0x1, UP0 ;  /* 0x000000010b0e7887 */ /* 0x000fc80008000000 */
[----:B------:R-:W-:-:S04]  /*2e60*/  UIADD3 UR14, UR11, -UR14, URZ ;  /* 0x8000000e0b0e7290 */ /* 0x000fc8000fffe03f */
[----:B------:R-:W-:-:S06]  /*2e70*/  UISETP.GE.AND UP0, UPT, UR14, 0x1, UPT ;  /* 0x000000010e00788c */ /* 0x000fcc000bf06270 */
[----:B------:R-:W-:-:S13]  /*2e80*/  PLOP3.LUT P0, PT, PT, PT, UP0, 0x80, 0x0 ;  /* 0x000000000000781c */ /* 0x000fda0003f0f008 */
[----:B------:R-:W-:Y:S05]  /*2e90*/  @!P0 BRA `(.L_x_24) ;  /* 0x0000000c00a08947 */ /* 0x000fea0003800000 */
[----:B------:R-:W-:Y:S01]  /*2ea0*/  IMAD.U32 R226, RZ, RZ, UR14 ;  /* 0x0000000effe27e24 */ /* 0x000fe2000f8e00ff */
[----:B------:R-:W-:Y:S01]  /*2eb0*/  UMOV UR44, UR5 ;  /* 0x00000005002c7c82 */ /* 0x000fe20008000000 */
[----:B------:R-:W-:-:S05]  /*2ec0*/  ULDC UR43, c[0x0][0x50c] ;  /* 0x00014300002b7ab9 */ /* 0x000fca0000000800 */
.L_x_32:
[----:B------:R-:W-:-:S06]  /*2ed0*/  UISETP.NE.AND UP0, UPT, UR8, 0x3, UPT ;  /* 0x000000030800788c */ /* 0x000fcc000bf05270 */
[----:B------:R-:W-:-:S13]  /*2ee0*/  PLOP3.LUT P1, PT, PT, PT, UP0, 0x80, 0x0 ;  /* 0x000000000000781c */ /* 0x000fda0003f2f008 */
[----:B-----5:R-:W-:Y:S05]  /*2ef0*/  @!P1 BRA `(.L_x_25) ;  /* 0x0000000000049947 */ /* 0x020fea0003800000 */
[----:B------:R-:W-:Y:S01]  /*2f00*/  BPT.TRAP 0x1 ;  /* 0x000000040000795c */ /* 0x000fe20000300000 */
.L_x_25:
[----:B------:R-:W0:Y:S01]  /*2f10*/  S2UR UR14, SR_CgaCtaId ;  /* 0x00000000000e79c3 */ /* 0x000e220000008800 */
[----:B------:R-:W-:Y:S01]  /*2f20*/  UMOV UR9, 0x400 ;  /* 0x0000040000097882 */ /* 0x000fe20000000000 */
[----:B------:R-:W-:Y:S01]  /*2f30*/  SHF.L.U32 R227, R225, 0x1f, RZ ;  /* 0x0000001fe1e37819 */ /* 0x000fe200000006ff */
[----:B0-----:R-:W-:-:S04]  /*2f40*/  ULEA UR9, UR14, UR9, 0x18 ;  /* 0x000000090e097291 */ /* 0x001fc8000f8ec03f */
[----:B------:R-:W-:-:S09]  /*2f50*/  ULEA UR14, UR45, UR9, 0x3 ;  /* 0x000000092d0e7291 */ /* 0x000fd2000f8e183f */
[----:B------:R0:W1:Y:S01]  /*2f60*/  SYNCS.PHASECHK.TRANS64.TRYWAIT P0, [UR14], R227 ;  /* 0x000000e3ff0075a7 */ /* 0x000062000800014e */
[----:B------:R-:W-:Y:S05]  /*2f70*/  @!P1 BRA `(.L_x_26) ;  /* 0x0000000000049947 */ /* 0x000fea0003800000 */
[----:B------:R-:W-:Y:S01]  /*2f80*/  BPT.TRAP 0x1 ;  /* 0x000000040000795c */ /* 0x000fe20000300000 */
.L_x_26:
[----:B-1----:R-:W-:Y:S05]  /*2f90*/  @P0 BRA `(.L_x_27) ;  /* 0x0000000000080947 */ /* 0x002fea0003800000 */
[----:B------:R-:W1:Y:S02]  /*2fa0*/  SYNCS.PHASECHK.TRANS64.TRYWAIT P0, [UR14], R227 ;  /* 0x000000e3ff0075a7 */ /* 0x000e64000800014e */
[----:B-1----:R-:W-:Y:S05]  /*2fb0*/  @!P0 BRA `(.L_x_28) ;  /* 0x000000bc004c8947 */ /* 0x002fea0003800000 */
.L_x_27:
[----:B------:R-:W-:Y:S01]  /*2fc0*/  UIADD3 UR15, UR9, 0x22a80, URZ ;  /* 0x00022a80090f7890 */ /* 0x000fe2000fffe03f */
[----:B------:R-:W-:Y:S01]  /*2fd0*/  WARPGROUP.ARRIVE ;  /* 0x00000000000079c5 */ /* 0x000fe20000000000 */
[----:B------:R-:W-:Y:S02]  /*2fe0*/  ULOP3.LUT UR14, UR10, 0x10000, URZ, 0xfc, !UPT ;  /* 0x000100000a0e7892 */ /* 0x000fe4000f8efc3f */
[----:B------:R-:W-:Y:S02]  /*2ff0*/  USHF.R.U32.HI UR15, URZ, 0x4, UR15 ;  /* 0x000000043f0f7899 */ /* 0x000fe4000801160f */
[----:B------:R-:W-:Y:S02]  /*3000*/  UISETP.NE.AND UP0, UPT, UR12, URZ, UPT ;  /* 0x0000003f0c00728c */ /* 0x000fe4000bf05270 */
[----:B------:R-:W-:Y:S02]  /*3010*/  ULOP3.LUT UR15, UR15, 0x3fff, URZ, 0xc0, !UPT ;  /* 0x00003fff0f0f7892 */ /* 0x000fe4000f8ec03f */
[----:B------:R-:W-:-:S02]  /*3020*/  UIMAD UR12, UR45, 0x180, UR14 ;  /* 0x000001802d0c78a4 */ /* 0x000fc4000f8e020e */
[----:B------:R-:W-:Y:S02]  /*3030*/  ULOP3.LUT UR14, UR15, 0x10000, URZ, 0xfc, !UPT ;  /* 0x000100000f0e7892 */ /* 0x000fe4000f8efc3f */
[----:B------:R-:W-:Y:S02]  /*3040*/  USEL UR13, UR13, URZ, !UP0 ;  /* 0x0000003f0d0d7287 */ /* 0x000fe4000c000000 */
[----:B------:R-:W-:Y:S02]  /*3050*/  UIMAD UR14, UR45, 0xe0, UR14 ;  /* 0x000000e02d0e78a4 */ /* 0x000fe4000f8e020e */
[----:B------:R-:W-:Y:S02]  /*3060*/  UISETP.NE.U32.AND UP0, UPT, UR13, URZ, UPT ;  /* 0x0000003f0d00728c */ /* 0x000fe4000bf05070 */
[----:B------:R-:W-:Y:S02]  /*3070*/  UIADD3 UR18, UR14, 0x20, URZ ;  /* 0x000000200e127890 */ /* 0x000fe4000fffe03f */
[----:B------:R-:W-:-:S02]  /*3080*/  UIADD3 UR22, UR14, 0x40, URZ ;  /* 0x000000400e167890 */ /* 0x000fc4000fffe03f */
[----:B------:R-:W-:Y:S01]  /*3090*/  UIADD3 UR26, UR14, 0x60, URZ ;  /* 0x000000600e1a7890 */ /* 0x000fe2000fffe03f */
[----:B------:R-:W-:Y:S01]  /*30a0*/  UMOV UR13, 0xc0000010 ;  /* 0xc0000010000d7882 */ /* 0x000fe20000000000 */
[----:B------:R-:W-:Y:S01]  /*30b0*/  UIADD3 UR30, UR14, 0x80, URZ ;  /* 0x000000800e1e7890 */ /* 0x000fe2000fffe03f */
[----:B------:R-:W-:Y:S01]  /*30c0*/  UMOV UR15, 0xc0000010 ;  /* 0xc0000010000f7882 */ /* 0x000fe20000000000 */
[----:B------:R-:W-:Y:S02]  /*30d0*/  UIADD3 UR34, UR14, 0xa0, URZ ;  /* 0x000000a00e227890 */ /* 0x000fe4000fffe03f */
[----:B------:R-:W-:Y:S01]  /*30e0*/  QGMMA.64x16x32.F32.E4M3.E4M3 R128, gdesc[UR12], R128, UP0 ;  /* 0x002000000c8079f3 */ /* 0x000fe2000bf00880 */
[----:B------:R-:W-:Y:S01]  /*30f0*/  UMOV UR16, UR12 ;  /* 0x0000000c00107c82 */ /* 0x000fe20008000000 */
[----:B------:R-:W-:Y:S01]  /*3100*/  UMOV UR17, UR13 ;  /* 0x0000000d00117c82 */ /* 0x000fe20008000000 */
[----:B------:R-:W-:Y:S01]  /*3110*/  UMOV UR19, 0xc0000010 ;  /* 0xc000001000137882 */ /* 0x000fe20000000000 */
[----:B------:R-:W-:Y:S01]  /*3120*/  UIADD3 UR38, UR14, 0xc0, URZ ;  /* 0x000000c00e267890 */ /* 0x000fe2000fffe03f */
        /* <DEDUP_REMOVED lines=9> */
[----:B------:R-:W-:Y:S01]  /*31c0*/  UMOV UR28, UR12 ;  /* 0x0000000c001c7c82 */ /* 0x000fe20008000000 */
[----:B------:R-:W-:Y:S01]  /*31d0*/  UMOV UR29, UR13 ;  /* 0x0000000d001d7c82 */ /* 0x000fe20008000000 */
[----:B------:R-:W-:Y:S01]  /*31e0*/  UMOV UR31, 0xc0000010 ;  /* 0xc0000010001f7882 */ /* 0x000fe20000000000 */
[----:B------:R-:W-:Y:S01]  /*31f0*/  QGMMA.64x16x32.F32.E4M3.E4M3 R80, gdesc[UR24], R80, UP0 ;  /* 0x00200000185079f3 */ /* 0x000fe2000bf00850 */
        /* <DEDUP_REMOVED lines=8> */
[----:B------:R-:W-:-:S03]  /*3280*/  UIADD3 UR6, UR6, 0x1, URZ ;  /* 0x0000000106067890 */ /* 0x000fc6000fffe03f */
[----:B------:R-:W-:Y:S01]  /*3290*/  QGMMA.64x16x32.F32.E4M3.E4M3 R32, gdesc[UR36], R32, UP0 ;  /* 0x00200000242079f3 */ /* 0x000fe2000bf00820 */
[----:B------:R-:W-:Y:S01]  /*32a0*/  UMOV UR36, UR16 ;  /* 0x0000001000247c82 */ /* 0x000fe20008000000 */
[----:B------:R-:W-:Y:S01]  /*32b0*/  UMOV UR37, 0xc0000010 ;  /* 0xc000001000257882 */ /* 0x000fe20000000000 */
[----:B------:R-:W-:Y:S01]  /*32c0*/  UMOV UR32, UR36 ;  /* 0x0000002400207c82 */ /* 0x000fe20008000000 */
[----:B------:R-:W-:Y:S01]  /*32d0*/  UMOV UR33, UR37 ;  /* 0x0000002500217c82 */ /* 0x000fe20008000000 */
[----:B------:R-:W-:Y:S01]  /*32e0*/  QGMMA.64x16x32.F32.E4M3.E4M3 R24, gdesc[UR36], R24, UP0 ;  /* 0x00200000241879f3 */ /* 0x000fe2000bf00818 */
[----:B------:R-:W-:Y:S01]  /*32f0*/  UMOV UR28, UR36 ;  /* 0x00000024001c7c82 */ /* 0x000fe20008000000 */
        /* <DEDUP_REMOVED lines=11> */
[----:B------:R-:W-:-:S03]  /*33b0*/  UMOV UR13, UR37 ;  /* 0x00000025000d7c82 */ /* 0x000fc60008000000 */
[----:B------:R-:W-:Y:S04]  /*33c0*/  QGMMA.64x16x32.F32.E4M3.E4M3 R88, gdesc[UR20], R88, UP0 ;  /* 0x00200000145879f3 */ /* 0x000fe8000bf00858 */
[----:B------:R-:W-:Y:S04]  /*33d0*/  QGMMA.64x16x32.F32.E4M3.E4M3 R104, gdesc[UR16], R104, UP0 ;  /* 0x00200000106879f3 */ /* 0x000fe8000bf00868 */
[----:B------:R-:W-:Y:S01]  /*33e0*/  QGMMA.64x16x32.F32.E4M3.E4M3 R120, gdesc[UR12], R120, UP0, gsb0 ;  /* 0x002000000c7879f3 */ /* 0x000fe2000b800878 */
[----:B------:R-:W-:-:S04]  /*33f0*/  UISETP.NE.AND UP0, UPT, UR6, UR43, UPT ;  /* 0x0000002b0600728c */ /* 0x000fc8000bf05270 */
[----:B------:R-:W-:-:S06]  /*3400*/  USEL UR12, URZ, 0x1, UP0 ;  /* 0x000000013f0c7887 */ /* 0x000fcc0008000000 */
[----:B------:R-:W-:Y:S01]  /*3410*/  ISETP.NE.AND P0, PT, RZ, UR12, PT ;  /* 0x0000000cff007c0c */ /* 0x000fe2000bf05270 */
[----:B------:R-:W-:-:S12]  /*3420*/  WARPGROUP.DEPBAR.LE gsb0, 0x1 ;  /* 0x00008000000079c5 */ /* 0x000fd80000010100 */
[----:B------:R-:W-:Y:S05]  /*3430*/  @!P0 BRA `(.L_x_29) ;  /* 0x0000000400c88947 */ /* 0x000fea0003800000 */
[----:B------:R-:W-:Y:S02]  /*3440*/  WARPGROUP.DEPBAR.LE gsb0, 0x0 ;  /* 0x00008000000079c5 */ /* 0x000fe40000010000 */
[----:B------:R-:W-:-:S01]  /*3450*/  FADD R0, R128, R0 ;  /* 0x0000000080007221 */ /* 0x000fc20000000000 */
[----:B------:R-:W-:Y:S01]  /*3460*/  FADD R2, R129, R2 ;  /* 0x0000000281027221 */ /* 0x000fe20000000000 */
        /* <DEDUP_REMOVED lines=110> */
[----:B------:R-:W-:-:S06]  /*3b50*/  UMOV UR6, URZ ;  /* 0x0000003f00067c82 */ /* 0x000fcc0008000000 */
.L_x_29:
[----:B------:R-:W-:Y:S05]  /*3b60*/  @!P1 BRA `(.L_x_30) ;  /* 0x0000000000049947 */ /* 0x000fea0003800000 */
[----:B------:R-:W-:Y:S01]  /*3b70*/  BPT.TRAP 0x1 ;  /* 0x000000040000795c */ /* 0x000fe20000300000 */
.L_x_30:
[----:B01----:R-:W2:Y:S04]  /*3b80*/  LDL R227, [R1] ;  /* 0x0000000001e37983 */ /* 0x003ea80000100800 */
[----:B------:R0:W-:Y:S04]  /*3b90*/  STL [R1+0x18], R0 ;  /* 0x0000180001007387 */ /* 0x0001e80000100800 */
[----:B0-----:R-:W3:Y:S01]  /*3ba0*/  LDL R0, [R1+0x4] ;  /* 0x0000040001007983 */ /* 0x001ee20000100800 */
[----:B--2---:R-:W-:Y:S01]  /*3bb0*/  ISETP.NE.AND P0, PT, R227, RZ, PT ;  /* 0x000000ffe300720c */ /* 0x004fe20003f05270 */
[----:B------:R-:W-:-:S12]  /*3bc0*/  IMAD.U32 R227, RZ, RZ, UR44 ;  /* 0x0000002cffe37e24 */ /* 0x000fd8000f8e00ff */
[----:B------:R-:W-:-:S05]  /*3bd0*/  @P0 LEA R227, R227, UR9, 0x3 ;  /* 0x00000009e3e30c11 */ /* 0x000fca000f8e18ff */
[----:B------:R-:W-:-:S05]  /*3be0*/  @P0 VIADD R227, R227, 0xb8 ;  /* 0x000000b8e3e30836 */ /* 0x000fca0000000000 */
[----:B---3--:R-:W-:Y:S02]  /*3bf0*/  @P0 PRMT R227, R0, 0x654, R227 ;  /* 0x0000065400e30816 */ /* 0x008fe400000000e3 */
[----:B------:R0:W5:Y:S01]  /*3c00*/  LDL.LU R0, [R1+0x18] ;  /* 0x0000180001007983 */ /* 0x0001620000300800 */
[----:B------:R-:W-:Y:S01]  /*3c10*/  UISETP.GT.U32.AND UP0, UPT, UR7, 0x1, UPT ;  /* 0x000000010700788c */ /* 0x000fe2000bf04070 */
[----:B------:R0:W-:Y:S05]  /*3c20*/  @P0 SYNCS.ARRIVE.TRANS64.RED.A1T0 RZ, [R227+URZ], RZ ;  /* 0x000000ffe3ff09a7 */ /* 0x0001ea000810043f */
[----:B------:R-:W-:-:S13]  /*3c30*/  PLOP3.LUT P0, PT, PT, PT, UP0, 0x80, 0x0 ;  /* 0x000000000000781c */ /* 0x000fda0003f0f008 */
[----:B0-----:R-:W-:Y:S05]  /*3c40*/  @P0 BRA `(.L_x_31) ;  /* 0x0000000000040947 */ /* 0x001fea0003800000 */
[----:B------:R-:W-:Y:S01]  /*3c50*/  BPT.TRAP 0x1 ;  /* 0x000000040000795c */ /* 0x000fe20000300000 */
.L_x_31:
[----:B------:R-:W-:Y:S01]  /*3c60*/  UIADD3 UR45, UR45, 0x1, URZ ;  /* 0x000000012d2d7890 */ /* 0x000fe2000fffe03f */
[C---:B------:R-:W-:Y:S01]  /*3c70*/  ISETP.GT.AND P0, PT, R226.reuse, 0x1, PT ;  /* 0x00000001e200780c */ /* 0x040fe20003f04270 */
[----:B------:R-:W-:Y:S01]  /*3c80*/  UIADD3 UR44, UR44, 0x1, URZ ;  /* 0x000000012c2c7890 */ /* 0x000fe2000fffe03f */
[----:B------:R-:W-:Y:S01]  /*3c90*/  VIADD R226, R226, 0xffffffff ;  /* 0xffffffffe2e27836 */ /* 0x000fe20000000000 */
[----:B------:R-:W-:Y:S02]  /*3ca0*/  UISETP.NE.AND UP0, UPT, UR45, 0x17, UPT ;  /* 0x000000172d00788c */ /* 0x000fe4000bf05270 */
[----:B------:R-:W-:Y:S02]  /*3cb0*/  UISETP.NE.AND UP1, UPT, UR44, 0x17, UPT ;  /* 0x000000172c00788c */ /* 0x000fe4000bf25270 */
[----:B------:R-:W-:Y:S02]  /*3cc0*/  USEL UR13, URZ, 0x1, UP0 ;  /* 0x000000013f0d7887 */ /* 0x000fe40008000000 */
[----:B------:R-:W-:-:S02]  /*3cd0*/  USEL UR45, UR45, URZ, UP0 ;  /* 0x0000003f2d2d7287 */ /* 0x000fc40008000000 */
[----:B------:R-:W-:Y:S02]  /*3ce0*/  USEL UR44, UR44, URZ, UP1 ;  /* 0x0000003f2c2c7287 */ /* 0x000fe40008800000 */
[----:B------:R-:W-:Y:S01]  /*3cf0*/  LOP3.LUT R225, R225, UR13, RZ, 0x3c, !PT ;  /* 0x0000000de1e17c12 */ /* 0x000fe2000f8e3cff */
[----:B------:R-:W-:Y:S01]  /*3d00*/  UMOV UR13, 0x1 ;  /* 0x00000001000d7882 */ /* 0x000fe20000000000 */
[----:B------:R-:W-:Y:S08]  /*3d10*/  @P0 BRA `(.L_x_32) ;  /* 0xfffffff0006c0947 */ /* 0x000ff0000383ffff */
.L_x_24:
[----:B------:R-:W-:-:S04]  /*3d20*/  UISETP.NE.AND UP0, UPT, UR6, URZ, UPT ;  /* 0x0000003f0600728c */ /* 0x000fc8000bf05270 */
[----:B------:R-:W-:-:S06]  /*3d30*/  USEL UR6, URZ, 0x1, !UP0 ;  /* 0x000000013f067887 */ /* 0x000fcc000c000000 */
[----:B------:R-:W-:-:S13]  /*3d40*/  ISETP.NE.AND P0, PT, RZ, UR6, PT ;  /* 0x00000006ff007c0c */ /* 0x000fda000bf05270 */
[----:B------:R-:W-:Y:S05]  /*3d50*/  @!P0 BRA `(.L_x_33) ;  /* 0x0000000400c48947 */ /* 0x000fea0003800000 */
[----:B------:R-:W-:Y:S02]  /*3d60*/  WARPGROUP.DEPBAR.LE gsb0, 0x0 ;  /* 0x00008000000079c5 */ /* 0x000fe40000010000 */
[----:B-----5:R-:W-:Y:S01]  /*3d70*/  FADD R0, R128, R0 ;  /* 0x0000000080007221 */ /* 0x020fe20000000000 */
[----:B------:R-:W-:Y:S01]  /*3d80*/  FADD R2, R129, R2 ;  /* 0x0000000281027221 */ /* 0x000fe20000000000 */
        /* <DEDUP_REMOVED lines=109> */
[----:B------:R-:W-:-:S07]  /*4460*/  FADD R224, R224, R31 ;  /* 0x0000001fe0e07221 */ /* 0x000fce0000000000 */
.L_x_33:
[----:B------:R-:W-:Y:S02]  /*4470*/  WARPGROUP.DEPBAR.LE gsb0, 0x0 ;  /* 0x00008000000079c5 */ /* 0x000fe40000010000 */
[----:B------:R-:W0:Y:S02]  /*4480*/  LDC R24, c[0x0][0x28c] ;  /* 0x0000a300ff187b82 */ /* 0x000e240000000800 */
[----:B0-----:R-:W-:-:S13]  /*4490*/  ISETP.GE.AND P0, PT, R24, 0x1, PT ;  /* 0x000000011800780c */ /* 0x001fda0003f06270 */
[----:B------:R-:W-:Y:S05]  /*44a0*/  @!P0 BRA `(.L_x_34) ;  /* 0x0000000000648947 */ /* 0x000fea0003800000 */
[----:B------:R-:W-:-:S06]  /*44b0*/  UISETP.NE.AND UP0, UPT, UR8, 0x3, UPT ;  /* 0x000000030800788c */ /* 0x000fcc000bf05270 */
[----:B------:R-:W-:-:S13]  /*44c0*/  PLOP3.LUT P0, PT, PT, PT, UP0, 0x80, 0x0 ;  /* 0x000000000000781c */ /* 0x000fda0003f0f008 */
[----:B------:R-:W-:Y:S05]  /*44d0*/  @!P0 BRA `(.L_x_35) ;  /* 0x0000000000048947 */ /* 0x000fea0003800000 */
[----:B------:R-:W-:Y:S01]  /*44e0*/  BPT.TRAP 0x1 ;  /* 0x000000040000795c */ /* 0x000fe20000300000 */
.L_x_35:
[----:B------:R-:W2:Y:S01]  /*44f0*/  LDL R225, [R1] ;  /* 0x0000000001e17983 */ /* 0x000ea20000100800 */
[----:B------:R-:W-:Y:S01]  /*4500*/  BSSY B0, `(.L_x_36) ;  /* 0x000000f000007945 */ /* 0x000fe20003800000 */
[----:B--2---:R-:W-:-:S13]  /*4510*/  ISETP.NE.AND P0, PT, R225, RZ, PT ;  /* 0x000000ffe100720c */ /* 0x004fda0003f05270 */
[----:B------:R-:W-:Y:S05]  /*4520*/  @!P0 BRA `(.L_x_37) ;  /* 0x0000000000308947 */ /* 0x000fea0003800000 */
[----:B------:R-:W2:Y:S01]  /*4530*/  LDL R225, [R1+0x4] ;  /* 0x0000040001e17983 */ /* 0x000ea20000100800 */
[----:B------:R-:W-:-:S04]  /*4540*/  UISETP.LT.AND UP0, UPT, UR11, 0x1, UPT ;  /* 0x000000010b00788c */ /* 0x000fc8000bf01270 */
[----:B------:R-:W-:-:S04]  /*4550*/  USEL UR6, UR11, 0x1, UP0 ;  /* 0x000000010b067887 */ /* 0x000fc80008000000 */
[----:B------:R-:W-:-:S04]  /*4560*/  UIADD3 UR6, UR5, UR11, -UR6 ;  /* 0x0000000b05067290 */ /* 0x000fc8000fffe806 */
[----:B------:R-:W-:-:S04]  /*4570*/  UIMAD.WIDE.U32 UR12, UR6, -0x4de9bd37, URZ ;  /* 0xb21642c9060c78a5 */ /* 0x000fc8000f8e003f */
[----:B------:R-:W-:-:S04]  /*4580*/  USHF.R.U32.HI UR12, URZ, 0x4, UR13 ;  /* 0x000000043f0c7899 */ /* 0x000fc8000801160d */
[----:B------:R-:W-:-:S04]  /*4590*/  UIMAD UR6, UR12, -0x17, UR6 ;  /* 0xffffffe90c0678a4 */ /* 0x000fc8000f8e0206 */
[----:B------:R-:W-:-:S04]  /*45a0*/  ULEA UR6, UR6, UR9, 0x3 ;  /* 0x0000000906067291 */ /* 0x000fc8000f8e183f */
[----:B------:R-:W-:-:S06]  /*45b0*/  UIADD3 UR6, UR6, 0xb8, URZ ;  /* 0x000000b806067890 */ /* 0x000fcc000fffe03f */
[----:B------:R-:W-:-:S05]  /*45c0*/  IMAD.U32 R24, RZ, RZ, UR6 ;  /* 0x00000006ff187e24 */ /* 0x000fca000f8e00ff */
[----:B--2---:R-:W-:-:S04]  /*45d0*/  PRMT R24, R225, 0x654, R24 ;  /* 0x00000654e1187816 */ /* 0x004fc80000000018 */
[----:B------:R0:W-:Y:S03]  /*45e0*/  SYNCS.ARRIVE.TRANS64.RED.A1T0 RZ, [R24+URZ], RZ ;  /* 0x000000ff18ff79a7 */ /* 0x0001e6000810043f */
.L_x_37:
[----:B------:R-:W-:Y:S05]  /*45f0*/  BSYNC B0 ;  /* 0x0000000000007941 */ /* 0x000fea0003800000 */
.L_x_36:
[----:B------:R-:W-:-:S06]  /*4600*/  UISETP.GT.U32.AND UP0, UPT, UR7, 0x1, UPT ;  /* 0x000000010700788c */ /* 0x000fcc000bf04070 */
[----:B------:R-:W-:-:S13]  /*4610*/  PLOP3.LUT P0, PT, PT, PT, UP0, 0x80, 0x0 ;  /* 0x000000000000781c */ /* 0x000fda0003f0f008 */
[----:B------:R-:W-:Y:S05]  /*4620*/  @P0 BRA `(.L_x_34) ;  /* 0x0000000000040947 */ /* 0x000fea0003800000 */
[----:B------:R-:W-:Y:S01]  /*4630*/  BPT.TRAP 0x1 ;  /* 0x000000040000795c */ /* 0x000fe20000300000 */
.L_x_34:
[----:B------:R-:W2:Y:S01]  /*4640*/  LDL.LU R227, [R1+0x14] ;  /* 0x0000140001e37983 */ /* 0x000ea20000300800 */
[----:B------:R-:W1:Y:S01]  /*4650*/  LDC R28, c[0x0][0x288] ;  /* 0x0000a200ff1c7b82 */ /* 0x000e620000000800 */
[----:B------:R-:W0:Y:S01]  /*4660*/  S2R R226, SR_TID.X ;  /* 0x0000000000e27919 */ /* 0x000e220000002100 */
[----:B------:R-:W-:Y:S02]  /*4670*/  UIADD3 UR9, UR11, UR5, URZ ;  /* 0x000000050b097290 */ /* 0x000fe4000fffe03f */
[----:B------:R-:W-:Y:S01]  /*4680*/  USHF.R.S32.HI UR10, URZ, 0x1f, UR42 ;  /* 0x0000001f3f0a7899 */ /* 0x000fe2000801142a */
[----:B------:R-:W3:Y:S01]  /*4690*/  LDL.LU R225, [R1+0x10] ;  /* 0x0000100001e17983 */ /* 0x000ee20000300800 */
[----:B------:R-:W-:Y:S01]  /*46a0*/  UISETP.GT.U32.AND UP0, UPT, UR9, 0x16, UPT ;  /* 0x000000160900788c */ /* 0x000fe2000bf04070 */
[----:B------:R-:W-:Y:S01]  /*46b0*/  IMAD.MOV.U32 R37, RZ, RZ, RZ ;  /* 0x000000ffff257224 */ /* 0x000fe200078e00ff */
[----:B------:R-:W-:Y:S01]  /*46c0*/  ULDC UR16, c[0x0][0x284] ;  /* 0x0000a10000107ab9 */ /* 0x000fe20000000800 */
[----:B------:R-:W-:Y:S01]  /*46d0*/  UIMAD.WIDE.U32 UR12, UR9, -0x4de9bd37, URZ ;  /* 0xb21642c9090c78a5 */ /* 0x000fe2000f8e003f */
[----:B------:R-:W-:Y:S01]  /*46e0*/  IMAD.MOV.U32 R40, RZ, RZ, -0x1 ;  /* 0xffffffffff287424 */ /* 0x000fe200078e00ff */
[----:B------:R-:W-:Y:S01]  /*46f0*/  ULDC.64 UR14, c[0x0][0x5d0] ;  /* 0x00017400000e7ab9 */ /* 0x000fe20000000a00 */
[----:B------:R-:W-:-:S02]  /*4700*/  UISETP.LT.U32.AND UP0, UPT, UR11, 0x17, UP0 ;  /* 0x000000170b00788c */ /* 0x000fc40008701070 */
[----:B------:R-:W-:Y:S02]  /*4710*/  UISETP.GE.U32.AND UP1, UPT, UR11, 0x17, UPT ;  /* 0x000000170b00788c */ /* 0x000fe4000bf26070 */
[----:B------:R-:W-:Y:S02]  /*4720*/  UIMAD UR5, UR10, UR14, URZ ;  /* 0x0000000e0a0572a4 */ /* 0x000fe4000f8e023f */
[----:B------:R-:W-:Y:S02]  /*4730*/  USHF.R.U32.HI UR12, URZ, 0x4, UR13 ;  /* 0x000000043f0c7899 */ /* 0x000fe4000801160d */
[----:B------:R-:W-:Y:S02]  /*4740*/  USEL UR13, URZ, 0x1, !UP0 ;  /* 0x000000013f0d7887 */ /* 0x000fe4000c000000 */
[----:B------:R-:W-:Y:S02]  /*4750*/  UIMAD UR6, UR42, UR15, UR5 ;  /* 0x0000000f2a0672a4 */ /* 0x000fe4000f8e0205 */
[----:B------:R-:W-:-:S02]  /*4760*/  ULOP3.LUT UR4, UR4, UR13, URZ, 0x3c, !UPT ;  /* 0x0000000d04047292 */ /* 0x000fc4000f8e3c3f */
[----:B------:R-:W-:Y:S02]  /*4770*/  UIMAD UR5, UR12, -0x17, UR9 ;  /* 0xffffffe90c0578a4 */ /* 0x000fe4000f8e0209 */
[----:B------:R-:W-:Y:S01]  /*4780*/  @UP1 ULOP3.LUT UR4, UR4, 0x1, UR12, 0x78, !UPT ;  /* 0x0000000104041892 */ /* 0x000fe2000f8e780c */
[--C-:B0-----:R-:W-:Y:S01]  /*4790*/  SHF.R.U32.HI R24, RZ, 0x2, R226.reuse ;  /* 0x00000002ff187819 */ /* 0x101fe200000116e2 */
[----:B------:R-:W-:Y:S01]  /*47a0*/  IMAD.SHL.U32 R32, R226, 0x2, RZ ;  /* 0x00000002e2207824 */ /* 0x000fe200078e00ff */
[----:B------:R-:W-:Y:S02]  /*47b0*/  SHF.R.U32.HI R27, RZ, 0x7, R226 ;  /* 0x00000007ff1b7819 */ /* 0x000fe400000116e2 */
[----:B------:R-:W-:Y:S02]  /*47c0*/  LOP3.LUT R25, R24, 0x7, RZ, 0xc0, !PT ;  /* 0x0000000718197812 */ /* 0x000fe400078ec0ff */
[----:B------:R-:W-:Y:S02]  /*47d0*/  LOP3.LUT R24, R27, 0x1, RZ, 0xc0, !PT ;  /* 0x000000011b187812 */ /* 0x000fe400078ec0ff */
[----:B------:R-:W-:-:S03]  /*47e0*/  LOP3.LUT R26, R226, 0x60, RZ, 0xc0, !PT ;  /* 0x00000060e21a7812 */ /* 0x000fc600078ec0ff */
[----:B------:R-:W-:Y:S01]  /*47f0*/  IMAD.SHL.U32 R30, R24, 0x40, RZ ;  /* 0x00000040181e7824 */ /* 0x000fe200078e00ff */
[----:B------:R-:W-:-:S04]  /*4800*/  SHF.R.U32.HI R26, RZ, 0x1, R26 ;  /* 0x00000001ff1a7819 */ /* 0x000fc8000001161a */
[--C-:B------:R-:W-:Y:S02]  /*4810*/  IADD3 R27, RZ, -R26, -R25.reuse ;  /* 0x8000001aff1b7210 */ /* 0x100fe40007ffe819 */
[----:B------:R-:W-:-:S03]  /*4820*/  LOP3.LUT R25, R30, 0x40, R25, 0xe2, !PT ;  /* 0x000000401e197812 */ /* 0x000fc600078ee219 */
[----:B------:R-:W-:Y:S01]  /*4830*/  IMAD R42, R24, -0x40, R27 ;  /* 0xffffffc0182a7824 */ /* 0x000fe200078e021b */
[----:B------:R-:W-:Y:S01]  /*4840*/  LOP3.LUT R36, R25, R26, RZ, 0xfc, !PT ;  /* 0x0000001a19247212 */ /* 0x000fe200078efcff */
[----:B------:R-:W-:Y:S01]  /*4850*/  IMAD.U32 R27, RZ, RZ, UR14 ;  /* 0x0000000eff1b7e24 */ /* 0x000fe2000f8e00ff */
[----:B------:R-:W-:-:S05]  /*4860*/  LOP3.LUT R24, R226, 0x3, RZ, 0xc0, !PT ;  /* 0x00000003e2187812 */ /* 0x000fca00078ec0ff */
[----:B-1----:R-:W-:Y:S02]  /*4870*/  IMAD R24, R24, -0x2, R28 ;  /* 0xfffffffe18187824 */ /* 0x002fe400078e021c */
[----:B--2---:R-:W-:-:S05]  /*4880*/  IMAD R41, R227, 0x70, RZ ;  /* 0x00000070e3297824 */ /* 0x004fca00078e02ff */
[C---:B------:R-:W-:Y:S02]  /*4890*/  ISETP.GE.AND P0, PT, R41.reuse, R28, PT ;  /* 0x0000001c2900720c */ /* 0x040fe40003f06270 */
[----:B------:R-:W-:Y:S01]  /*48a0*/  LOP3.LUT R32, R41, 0x6, R32, 0xf8, !PT ;  /* 0x0000000629207812 */ /* 0x000fe200078ef820 */
[C---:B---3--:R-:W-:Y:S02]  /*48b0*/  IMAD R25, R225.reuse, 0xc0, RZ ;  /* 0x000000c0e1197824 */ /* 0x048fe400078e02ff */
[----:B------:R-:W-:Y:S01]  /*48c0*/  IMAD.WIDE R36, R225, 0xc0, R36 ;  /* 0x000000c0e1247825 */ /* 0x000fe200078e0224 */
[----:B------:R-:W-:Y:S02]  /*48d0*/  SHF.R.S32.HI R33, RZ, 0x1f, R32 ;  /* 0x0000001fff217819 */ /* 0x000fe40000011420 */
[C---:B------:R-:W-:Y:S01]  /*48e0*/  ISETP.GE.OR P0, PT, R25.reuse, UR16, P0 ;  /* 0x0000001019007c0c */ /* 0x040fe20008706670 */
[----:B------:R-:W-:Y:S01]  /*48f0*/  IMAD.IADD R41, R24, 0x1, -R41 ;  /* 0x0000000118297824 */ /* 0x000fe200078e0a29 */
[----:B------:R-:W-:Y:S01]  /*4900*/  IADD3 R42, -R25, UR16, R42 ;  /* 0x00000010192a7c10 */ /* 0x000fe2000fffe12a */
[----:B------:R-:W-:-:S04]  /*4910*/  IMAD.WIDE.U32 R26, R27, UR42, R32 ;  /* 0x0000002a1b1a7c25 */ /* 0x000fc8000f8e0020 */
[----:B------:R-:W-:-:S06]  /*4920*/  VIADD R27, R27, UR6 ;  /* 0x000000061b1b7c36 */ /* 0x000fcc0008000000 */
[----:B------:R-:W-:Y:S05]  /*4930*/  @P0 BRA `(.L_x_38) ;  /* 0x0000007800cc0947 */ /* 0x000fea0003800000 */
[----:B------:R-:W0:Y:S01]  /*4940*/  LDC.64 R28, c[0x0][0x5c8] ;  /* 0x00017200ff1c7b82 */ /* 0x000e220000000a00 */
[----:B------:R-:W-:Y:S01]  /*4950*/  ULDC.64 UR12, c[0x0][0x5c0] ;  /* 0x00017000000c7ab9 */ /* 0x000fe20000000a00 */
[----:B------:R-:W-:Y:S01]  /*4960*/  BSSY B0, `(.L_x_38) ;  /* 0x00007b0000007945 */ /* 0x000fe20003800000 */
[-C--:B0-----:R-:W-:Y:S01]  /*4970*/  IMAD R24, R37, R28.reuse, RZ ;  /* 0x0000001c25187224 */ /* 0x081fe200078e02ff */
[----:B------:R-:W-:Y:S01]  /*4980*/  SHF.L.U64.HI R34, R28, 0x3, R29 ;  /* 0x000000031c227819 */ /* 0x000fe2000001021d */
[----:B------:R-:W-:-:S04]  /*4990*/  IMAD.WIDE.U32 R26, R36, R28, R26 ;  /* 0x0000001c241a7225 */ /* 0x000fc800078e001a */
[----:B------:R-:W-:Y:S01]  /*49a0*/  IMAD R25, R36, R29, R24 ;  /* 0x0000001d24197224 */ /* 0x000fe200078e0218 */
[----:B------:R-:W-:Y:S01]  /*49b0*/  IADD3 R24, P3, R26, UR12, RZ ;  /* 0x0000000c1a187c10 */ /* 0x000fe2000ff7e0ff */
[C---:B------:R-:W-:Y:S01]  /*49c0*/  IMAD.SHL.U32 R35, R28.reuse, 0x8, RZ ;  /* 0x000000081c237824 */ /* 0x040fe200078e00ff */
[----:B------:R-:W-:Y:S01]  /*49d0*/  LEA R30, P2, R28, R26, 0x7 ;  /* 0x0000001a1c1e7211 */ /* 0x000fe200078438ff */
[----:B------:R-:W-:-:S03]  /*49e0*/  IMAD.IADD R27, R27, 0x1, R25 ;  /* 0x000000011b1b7824 */ /* 0x000fc600078e0219 */
[----:B------:R-:W-:Y:S02]  /*49f0*/  IADD3 R26, P1, P0, R26, UR12, R35 ;  /* 0x0000000c1a1a7c10 */ /* 0x000fe4000f83e023 */
[----:B------:R-:W-:Y:S02]  /*4a00*/  IADD3.X R25, R27, UR13, RZ, P3, !PT ;  /* 0x0000000d1b197c10 */ /* 0x000fe40009ffe4ff */
[----:B------:R-:W-:Y:S02]  /*4a10*/  FSETP.NEU.AND P3, PT, RZ, UR40, PT ;  /* 0x00000028ff007c0b */ /* 0x000fe4000bf6d000 */
[----:B------:R-:W-:Y:S02]  /*4a20*/  LEA.HI.X R31, R28, R27, R29, 0x7, P2 ;  /* 0x0000001b1c1f7211 */ /* 0x000fe400010f3c1d */
[C---:B------:R-:W-:Y:S02]  /*4a30*/  IADD3 R28, P2, R30.reuse, UR12, RZ ;  /* 0x0000000c1e1c7c10 */ /* 0x040fe4000ff5e0ff */
[----:B------:R-:W-:-:S02]  /*4a40*/  IADD3 R30, P5, P6, R30, UR12, R35 ;  /* 0x0000000c1e1e7c10 */ /* 0x000fc4000febe023 */
[----:B------:R-:W-:Y:S02]  /*4a50*/  IADD3.X R29, R31, UR13, RZ, P2, !PT ;  /* 0x0000000d1f1d7c10 */ /* 0x000fe400097fe4ff */
[--C-:B------:R-:W-:Y:S02]  /*4a60*/  IADD3.X R27, R27, UR13, R34.reuse, P1, P0 ;  /* 0x0000000d1b1b7c10 */ /* 0x100fe40008fe0422 */
[----:B------:R-:W-:Y:S01]  /*4a70*/  IADD3.X R31, R31, UR13, R34, P5, P6 ;  /* 0x0000000d1f1f7c10 */ /* 0x000fe2000afec422 */
[----:B------:R-:W-:Y:S06]  /*4a80*/  @!P3 BRA `(.L_x_39) ;  /* 0x0000005c0064b947 */ /* 0x000fec0003800000 */
[----:B------:R-:W-:Y:S01]  /*4a90*/  ULDC.64 UR12, c[0x0][0x5b8] ;  /* 0x00016e00000c7ab9 */ /* 0x000fe20000000a00 */
[----:B------:R-:W-:Y:S01]  /*4aa0*/  ISETP.GE.AND P3, PT, R42, 0x1, PT ;  /* 0x000000012a00780c */ /* 0x000fe20003f66270 */
[----:B------:R-:W-:Y:S02]  /*4ab0*/  UIMAD UR6, UR10, UR12, URZ ;  /* 0x0000000c0a0672a4 */ /* 0x000fe4000f8e023f */
[----:B------:R-:W-:Y:S01]  /*4ac0*/  IMAD.U32 R35, RZ, RZ, UR12 ;  /* 0x0000000cff237e24 */ /* 0x000fe2000f8e00ff */
[----:B------:R-:W-:Y:S01]  /*4ad0*/  ULDC.64 UR14, c[0x0][0x5a8] ;  /* 0x00016a00000e7ab9 */ /* 0x000fe20000000a00 */
[----:B------:R-:W-:Y:S01]  /*4ae0*/  ISETP.LT.OR P1, PT, R41, 0x1, !P3 ;  /* 0x000000012900780c */ /* 0x000fe20005f21670 */
[----:B------:R-:W-:Y:S02]  /*4af0*/  UIMAD UR6, UR42, UR13, UR6 ;  /* 0x0000000d2a0672a4 */ /* 0x000fe4000f8e0206 */
[----:B------:R-:W-:Y:S01]  /*4b00*/  IMAD.WIDE.U32 R32, R35, UR42, R32 ;  /* 0x0000002a23207c25 */ /* 0x000fe2000f8e0020 */
[----:B------:R-:W-:Y:S01]  /*4b10*/  BSSY B1, `(.L_x_40) ;  /* 0x000000c000017945 */ /* 0x000fe20003800000 */
[----:B------:R-:W-:Y:S01]  /*4b20*/  ULDC.64 UR12, c[0x0][0x5b0] ;  /* 0x00016c00000c7ab9 */ /* 0x000fe20000000a00 */
[----:B------:R-:W-:Y:S01]  /*4b30*/  PRMT R34, RZ, 0x7610, R34 ;  /* 0x00007610ff227816 */ /* 0x000fe20000000022 */
[----:B------:R-:W-:-:S02]  /*4b40*/  IMAD.MOV.U32 R38, RZ, RZ, R32 ;  /* 0x000000ffff267224 */ /* 0x000fc400078e0020 */
[----:B------:R-:W-:Y:S02]  /*4b50*/  VIADD R39, R33, UR6 ;  /* 0x0000000621277c36 */ /* 0x000fe40008000000 */
[----:B------:R-:W-:Y:S02]  /*4b60*/  IMAD R35, R37, UR12, RZ ;  /* 0x0000000c25237c24 */ /* 0x000fe4000f8e02ff */
[----:B------:R-:W-:-:S04]  /*4b70*/  IMAD.WIDE.U32 R32, R36, UR12, R38 ;  /* 0x0000000c24207c25 */ /* 0x000fc8000f8e0026 */
[----:B------:R-:W-:Y:S01]  /*4b80*/  IMAD R35, R36, UR13, R35 ;  /* 0x0000000d24237c24 */ /* 0x000fe2000f8e0223 */
[----:B------:R-:W-:-:S04]  /*4b90*/  IADD3 R32, P0, R32, UR14, RZ ;  /* 0x0000000e20207c10 */ /* 0x000fc8000ff1e0ff */
[----:B------:R-:W-:Y:S01]  /*4ba0*/  IADD3.X R33, R33, UR15, R35, P0, !PT ;  /* 0x0000000f21217c10 */ /* 0x000fe200087fe423 */
[----:B------:R-:W-:Y:S08]  /*4bb0*/  @P1 BRA `(.L_x_41) ;  /* 0x0000000000041947 */ /* 0x000ff00003800000 */
[----:B------:R0:W5:Y:S02]  /*4bc0*/  LDG.E.U8 R34, desc[UR46][R32.64] ;  /* 0x0000002e20227981 */ /* 0x000164000c1e1100 */
.L_x_41:
[----:B------:R-:W-:Y:S05]  /*4bd0*/  BSYNC B1 ;  /* 0x0000000000017941 */ /* 0x000fea0003800000 */
.L_x_40:
[----:B-----5:R-:W-:Y:S01]  /*4be0*/  LOP3.LUT R34, R34, 0xff, RZ, 0xc0, !PT ;  /* 0x000000ff22227812 */ /* 0x020fe200078ec0ff */
[----:B------:R-:W-:Y:S01]  /*4bf0*/  BSSY B1, `(.L_x_42) ;  /* 0x000000b000017945 */ /* 0x000fe20003800000 */
[----:B------:R-:W-:Y:S02]  /*4c00*/  ISETP.LT.OR P0, PT, R41, 0x2, !P3 ;  /* 0x000000022900780c */ /* 0x000fe40005f01670 */
[----:B------:R-:W-:-:S05]  /*4c10*/  F2FP.F16.E4M3.UNPACK_B R34, R34 ;  /* 0x00000022ff22723e */ /* 0x000fca00020006ff */
[----:B------:R-:W-:-:S05]  /*4c20*/  HADD2.F32 R34, -RZ, R34.H0_H0 ;  /* 0x20000022ff227230 */ /* 0x000fca0000004100 */
[----:B------:R-:W-:-:S04]  /*4c30*/  FMUL R35, R34, UR40 ;  /* 0x0000002822237c20 */ /* 0x000fc80008400000 */
[----:B------:R-:W-:Y:S01]  /*4c40*/  FFMA R35, R0, UR41, R35 ;  /* 0x0000002900237c23 */ /* 0x000fe20008000023 */
[----:B------:R-:W-:-:S04]  /*4c50*/  PRMT R0, RZ, 0x7610, R0 ;  /* 0x00007610ff007816 */ /* 0x000fc80000000000 */
[----:B------:R-:W-:-:S05]  /*4c60*/  F2FP.SATFINITE.E4M3.F32.PACK_AB_MERGE_C R35, RZ, R35, RZ ;  /* 0x00000023ff23723e */ /* 0x000fca00048070ff */
[----:B------:R1:W-:Y:S01]  /*4c70*/  @!P1 STG.E.U8 desc[UR46][R24.64], R35 ;  /* 0x0000002318009986 */ /* 0x0003e2000c10112e */
[----:B------:R-:W-:Y:S05]  /*4c80*/  @P0 BRA `(.L_x_43) ;  /* 0x0000000000040947 */ /* 0x000fea0003800000 */
[----:B------:R2:W5:Y:S02]  /*4c90*/  LDG.E.U8 R0, desc[UR46][R32.64+0x1] ;  /* 0x0000012e20007981 */ /* 0x000564000c1e1100 */
.L_x_43:
[----:B------:R-:W-:Y:S05]  /*4ca0*/  BSYNC B1 ;  /* 0x0000000000017941 */ /* 0x000fea0003800000 */
.L_x_42:
[----:B-----5:R-:W-:Y:S01]  /*4cb0*/  LOP3.LUT R0, R0, 0xff, RZ, 0xc0, !PT ;  /* 0x000000ff00007812 */ /* 0x020fe200078ec0ff */
[----:B------:R-:W-:Y:S01]  /*4cc0*/  BSSY B1, `(.L_x_44) ;  /* 0x0000013000017945 */ /* 0x000fe20003800000 */
[----:B------:R-:W-:Y:S02]  /*4cd0*/  IADD3 R45, P1, R36, 0x8, RZ ;  /* 0x00000008242d7810 */ /* 0x000fe40007f3e0ff */
[----:B------:R-:W-:Y:S02]  /*4ce0*/  F2FP.F16.E4M3.UNPACK_B R0, R0 ;  /* 0x00000000ff00723e */ /* 0x000fe400020006ff */
[----:B------:R-:W-:Y:S01]  /*4cf0*/  ISETP.GE.AND P2, PT, R42, 0x9, PT ;  /* 0x000000092a00780c */ /* 0x000fe20003f46270 */
[----:B------:R-:W-:Y:S02]  /*4d00*/  IMAD.X R34, RZ, RZ, R37, P1 ;  /* 0x000000ffff227224 */ /* 0x000fe400008e0625 */
[----:B------:R-:W-:Y:S01]  /*4d10*/  HADD2.F32 R0, -RZ, R0.H0_H0 ;  /* 0x20000000ff007230 */ /* 0x000fe20000004100 */
[----:B------:R-:W-:-:S04]  /*4d20*/  ISETP.LT.OR P5, PT, R41, 0x1, !P2 ;  /* 0x000000012900780c */ /* 0x000fc800057a1670 */
[----:B------:R-:W-:Y:S01]  /*4d30*/  FMUL R43, R0, UR40 ;  /* 0x00000028002b7c20 */ /* 0x000fe20008400000 */
[----:B------:R-:W-:Y:S02]  /*4d40*/  IMAD R0, R34, UR12, RZ ;  /* 0x0000000c22007c24 */ /* 0x000fe4000f8e02ff */
[----:B-1----:R-:W-:-:S04]  /*4d50*/  IMAD.WIDE.U32 R34, R45, UR12, R38 ;  /* 0x0000000c2d227c25 */ /* 0x002fc8000f8e0026 */
[----:B------:R-:W-:Y:S01]  /*4d60*/  FFMA R43, R2, UR41, R43 ;  /* 0x00000029022b7c23 */ /* 0x000fe2000800002b */
[----:B------:R-:W-:Y:S01]  /*4d70*/  IMAD R45, R45, UR13, R0 ;  /* 0x0000000d2d2d7c24 */ /* 0x000fe2000f8e0200 */
[----:B------:R-:W-:-:S03]  /*4d80*/  IADD3 R34, P1, R34, UR14, RZ ;  /* 0x0000000e22227c10 */ /* 0x000fc6000ff3e0ff */
[----:B------:R-:W-:Y:S02]  /*4d90*/  F2FP.SATFINITE.E4M3.F32.PACK_AB_MERGE_C R43, RZ, R43, RZ ;  /* 0x0000002bff2b723e */ /* 0x000fe400048070ff */
[----:B------:R-:W-:Y:S02]  /*4da0*/  IADD3.X R35, R35, UR15, R45, P1, !PT ;  /* 0x0000000f23237c10 */ /* 0x000fe40008ffe42d */
[----:B------:R-:W-:Y:S01]  /*4db0*/  PRMT R0, RZ, 0x7610, R0 ;  /* 0x00007610ff007816 */ /* 0x000fe20000000000 */
[----:B------:R1:W-:Y:S01]  /*4dc0*/  @!P0 STG.E.U8 desc[UR46][R24.64+0x1], R43 ;  /* 0x0000012b18008986 */ /* 0x0003e2000c10112e */
[----:B------:R-:W-:Y:S05]  /*4dd0*/  @P5 BRA `(.L_x_45) ;  /* 0x0000000000045947 */ /* 0x000fea0003800000 */
[----:B------:R3:W5:Y:S02]  /*4de0*/  LDG.E.U8 R0, desc[UR46][R34.64] ;  /* 0x0000002e22007981 */ /* 0x000764000c1e1100 */
.L_x_45:
[----:B------:R-:W-:Y:S05]  /*4df0*/  BSYNC B1 ;  /* 0x0000000000017941 */ /* 0x000fea0003800000 */
.L_x_44:
[----:B-----5:R-:W-:Y:S01]  /*4e00*/  LOP3.LUT R0, R0, 0xff, RZ, 0xc0, !PT ;  /* 0x000000ff00007812 */ /* 0x020fe200078ec0ff */
[----:B------:R-:W-:Y:S01]  /*4e10*/  BSSY B1, `(.L_x_46) ;  /* 0x000000b000017945 */ /* 0x000fe20003800000 */
[----:B------:R-:W-:Y:S02]  /*4e20*/  ISETP.LT.OR P0, PT, R41, 0x2, !P2 ;  /* 0x000000022900780c */ /* 0x000fe40005701670 */
[----:B------:R-:W-:-:S05]  /*4e30*/  F2FP.F16.E4M3.UNPACK_B R0, R0 ;  /* 0x00000000ff00723e */ /* 0x000fca00020006ff */
[----:B------:R-:W-:-:S05]  /*4e40*/  HADD2.F32 R0, -RZ, R0.H0_H0 ;  /* 0x20000000ff007230 */ /* 0x000fca0000004100 */
[----:B------:R-:W-:-:S04]  /*4e50*/  FMUL R0, R0, UR40 ;  /* 0x0000002800007c20 */ /* 0x000fc80008400000 */
[----:B------:R-:W-:-:S05]  /*4e60*/  FFMA R0, R3, UR41, R0 ;  /* 0x0000002903007c23 */ /* 0x000fca0008000000 */
[----:B------:R-:W-:Y:S02]  /*4e70*/  F2FP.SATFINITE.E4M3.F32.PACK_AB_MERGE_C R3, RZ, R0, RZ ;  /* 0x00000000ff03723e */ /* 0x000fe400048070ff */
[----:B------:R-:W-:-:S03]  /*4e80*/  PRMT R0, RZ, 0x7610, R0 ;  /* 0x00007610ff007816 */ /* 0x000fc60000000000 */
[----:B------:R4:W-:Y:S01]  /*4e90*/  @!P5 STG.E.U8 desc[UR46][R26.64], R3 ;  /* 0x000000031a00d986 */ /* 0x0009e2000c10112e */
[----:B------:R-:W-:Y:S05]  /*4ea0*/  @P0 BRA `(.L_x_47) ;  /* 0x0000000000040947 */ /* 0x000fea0003800000 */
[----:B------:R0:W5:Y:S02]  /*4eb0*/  LDG.E.U8 R0, desc[UR46][R34.64+0x1] ;  /* 0x0000012e22007981 */ /* 0x000164000c1e1100 */
.L_x_47:
[----:B------:R-:W-:Y:S05]  /*4ec0*/  BSYNC B1 ;  /* 0x0000000000017941 */ /* 0x000fea0003800000 */
.L_x_46:
[----:B-----5:R-:W-:Y:S01]  /*4ed0*/  LOP3.LUT R0, R0, 0xff, RZ, 0xc0, !PT ;  /* 0x000000ff00007812 */ /* 0x020fe200078ec0ff */
[----:B------:R-:W-:Y:S01]  /*4ee0*/  BSSY B1, `(.L_x_48) ;  /* 0x000000b000017945 */ /* 0x000fe20003800000 */
[----:B------:R-:W-:Y:S02]  /*4ef0*/  ISETP.LT.OR P1, PT, R41, 0x9, !P3 ;  /* 0x000000092900780c */ /* 0x000fe40005f21670 */
[----:B------:R-:W-:-:S05]  /*4f00*/  F2FP.F16.E4M3.UNPACK_B R0, R0 ;  /* 0x00000000ff00723e */ /* 0x000fca00020006ff */
[----:B------:R-:W-:-:S05]  /*4f10*/  HADD2.F32 R0, -RZ, R0.H0_H0 ;  /* 0x20000000ff007230 */ /* 0x000fca0000004100 */
[----:B----4-:R-:W-:Y:S01]  /*4f20*/  FMUL R3, R0, UR40 ;  /* 0x0000002800037c20 */ /* 0x010fe20008400000 */
[----:B------:R-:W-:-:S03]  /*4f30*/  PRMT R0, RZ, 0x7610, R0 ;  /* 0x00007610ff007816 */ /* 0x000fc60000000000 */
[----:B------:R-:W-:-:S05]  /*4f40*/  FFMA R3, R4, UR41, R3 ;  /* 0x0000002904037c23 */ /* 0x000fca0008000003 */
[----:B------:R-:W-:-:S05]  /*4f50*/  F2FP.SATFINITE.E4M3.F32.PACK_AB_MERGE_C R3, RZ, R3, RZ ;  /* 0x00000003ff03723e */ /* 0x000fca00048070ff */
[----:B------:R4:W-:Y:S01]  /*4f60*/  @!P0 STG.E.U8 desc[UR46][R26.64+0x1], R3 ;  /* 0x000001031a008986 */ /* 0x0009e2000c10112e */
[----:B------:R-:W-:Y:S05]  /*4f70*/  @P1 BRA `(.L_x_49) ;  /* 0x0000000000041947 */ /* 0x000fea0003800000 */
[----:B------:R0:W5:Y:S02]  /*4f80*/  LDG.E.U8 R0, desc[UR46][R32.64+0x8] ;  /* 0x0000082e20007981 */ /* 0x000164000c1e1100 */
.L_x_49:
[----:B------:R-:W-:Y:S05]  /*4f90*/  BSYNC B1 ;  /* 0x0000000000017941 */ /* 0x000fea0003800000 */
.L_x_48:
[----:B-----5:R-:W-:Y:S01]  /*4fa0*/  LOP3.LUT R0, R0, 0xff, RZ, 0xc0, !PT ;  /* 0x000000ff00007812 */ /* 0x020fe200078ec0ff */
[----:B------:R-:W-:Y:S01]  /*4fb0*/  BSSY B1, `(.L_x_50) ;  /* 0x000000b000017945 */ /* 0x000fe20003800000 */
[----:B------:R-:W-:Y:S02]  /*4fc0*/  ISETP.LT.OR P0, PT, R41, 0xa, !P3 ;  /* 0x0000000a2900780c */ /* 0x000fe40005f01670 */
[----:B------:R-:W-:-:S05]  /*4fd0*/  F2FP.F16.E4M3.UNPACK_B R0, R0 ;  /* 0x00000000ff00723e */ /* 0x000fca00020006ff */
[----:B------:R-:W-:-:S05]  /*4fe0*/  HADD2.F32 R0, -RZ, R0.H0_H0 ;  /* 0x20000000ff007230 */ /* 0x000fca0000004100 */
[----:B------:R-:W-:-:S04]  /*4ff0*/  FMUL R0, R0, UR40 ;  /* 0x0000002800007c20 */ /* 0x000fc80008400000 */
[----:B------:R-:W-:-:S05]  /*5000*/  FFMA R0, R5, UR41, R0 ;  /* 0x0000002905007c23 */ /* 0x000fca0008000000 */
[----:B----4-:R-:W-:Y:S02]  /*5010*/  F2FP.SATFINITE.E4M3.F32.PACK_AB_MERGE_C R3, RZ, R0, RZ ;  /* 0x00000000ff03723e */ /* 0x010fe400048070ff */
[----:B------:R-:W-:-:S03]  /*5020*/  PRMT R0, RZ, 0x7610, R0 ;  /* 0x00007610ff007816 */ /* 0x000fc60000000000 */
[----:B------:R4:W-:Y:S01]  /*5030*/  @!P1 STG.E.U8 desc[UR46][R24.64+0x8], R3 ;  /* 0x0000080318009986 */ /* 0x0009e2000c10112e */
[----:B------:R-:W-:Y:S05]  /*5040*/  @P0 BRA `(.L_x_51) ;  /* 0x0000000000040947 */ /* 0x000fea0003800000 */
[----:B------:R0:W5:Y:S02]  /*5050*/  LDG.E.U8 R0, desc[UR46][R32.64+0x9] ;  /* 0x0000092e20007981 */ /* 0x000164000c1e1100 */
.L_x_51:
[----:B------:R-:W-:Y:S05]  /*5060*/  BSYNC B1 ;  /* 0x0000000000017941 */ /* 0x000fea0003800000 */
.L_x_50:
        /* <DEDUP_REMOVED lines=12> */
.L_x_53:
[----:B------:R-:W-:Y:S05]  /*5130*/  BSYNC B1 ;  /* 0x0000000000017941 */ /* 0x000fea0003800000 */
.L_x_52:
        /* <DEDUP_REMOVED lines=12> */
.L_x_55:
[----:B------:R-:W-:Y:S05]  /*5200*/  BSYNC B1 ;  /* 0x0000000000017941 */ /* 0x000fea0003800000 */
.L_x_54:
        /* <DEDUP_REMOVED lines=10> */
[----:B----4-:R-:W-:-:S04]  /*52b0*/  IMAD.WIDE.U32 R2, R7, UR12, R38 ;  /* 0x0000000c07027c25 */ /* 0x010fc8000f8e0026 */
        /* <DEDUP_REMOVED lines=9> */
.L_x_57:
[----:B------:R-:W-:Y:S05]  /*5350*/  BSYNC B1 ;  /* 0x0000000000017941 */ /* 0x000fea0003800000 */
.L_x_56:
        /* <DEDUP_REMOVED lines=12> */
.L_x_59:
[----:B------:R-:W-:Y:S05]  /*5420*/  BSYNC B1 ;  /* 0x0000000000017941 */ /* 0x000fea0003800000 */
.L_x_58:
[----:B-----5:R-:W-:Y:S01]  /*5430*/  LOP3.LUT R0, R0, 0xff, RZ, 0xc0, !PT ;  /* 0x000000ff00007812 */ /* 0x020fe200078ec0ff */
[----:B------:R-:W-:Y:S01]  /*5440*/  BSSY B1, `(.L_x_60) ;  /* 0x0000013000017945 */ /* 0x000fe20003800000 */
[----:B------:R-:W-:Y:S02]  /*5450*/  IADD3 R7, P0, R36, 0x88, RZ ;  /* 0x0000008824077810 */ /* 0x000fe40007f1e0ff */
[----:B------:R-:W-:-:S03]  /*5460*/  F2FP.F16.E4M3.UNPACK_B R0, R0 ;  /* 0x00000000ff00723e */ /* 0x000fc600020006ff */
[----:B------:R-:W-:Y:S01]  /*5470*/  IMAD.X R36, RZ, RZ, R37, P0 ;  /* 0x000000ffff247224 */ /* 0x000fe200000e0625 */
[----:B------:R-:W-:Y:S01]  /*5480*/  ISETP.GE.AND P0, PT, R42, 0x89, PT ;  /* 0x000000892a00780c */ /* 0x000fe20003f06270 */
[----:B------:R-:W-:Y:S02]  /*5490*/  HADD2.F32 R0, -RZ, R0.H0_H0 ;  /* 0x20000000ff007230 */ /* 0x000fe40000004100 */
[----:B------:R-:W-:Y:S02]  /*54a0*/  IMAD R36, R36, UR12, RZ ;  /* 0x0000000c24247c24 */ /* 0x000fe4000f8e02ff */
[----:B------:R-:W-:-:S04]  /*54b0*/  IMAD.WIDE.U32 R38, R7, UR12, R38 ;  /* 0x0000000c07267c25 */ /* 0x000fc8000f8e0026 */
[----:B----4-:R-:W-:Y:S01]  /*54c0*/  FMUL R5, R0, UR40 ;  /* 0x0000002800057c20 */ /* 0x010fe20008400000 */
[----:B------:R-:W-:Y:S01]  /*54d0*/  PRMT R0, RZ, 0x7610, R0 ;  /* 0x00007610ff007816 */ /* 0x000fe20000000000 */
[----:B------:R-:W-:Y:S02]  /*54e0*/  IMAD R7, R7, UR13, R36 ;  /* 0x0000000d07077c24 */ /* 0x000fe4000f8e0224 */
[----:B------:R-:W-:Y:S01]  /*54f0*/  FFMA R5, R10, UR41, R5 ;  /* 0x000000290a057c23 */ /* 0x000fe20008000005 */
[----:B------:R-:W-:-:S04]  /*5500*/  IADD3 R4, P6, R38, UR14, RZ ;  /* 0x0000000e26047c10 */ /* 0x000fc8000ffde0ff */
[----:B------:R-:W-:Y:S02]  /*5510*/  F2FP.SATFINITE.E4M3.F32.PACK_AB_MERGE_C R9, RZ, R5, RZ ;  /* 0x00000005ff09723e */ /* 0x000fe400048070ff */
[----:B------:R-:W-:-:S03]  /*5520*/  IADD3.X R5, R39, UR15, R7, P6, !PT ;  /* 0x0000000f27057c10 */ /* 0x000fc6000b7fe407 */
[----:B------:R4:W-:Y:S01]  /*5530*/  @!P5 STG.E.U8 desc[UR46][R28.64+0x1], R9 ;  /* 0x000001091c00d986 */ /* 0x0009e2000c10112e */
[----:B------:R-:W-:-:S13]  /*5540*/  ISETP.LT.OR P5, PT, R41, 0x1, !P0 ;  /* 0x000000012900780c */ /* 0x000fda00047a1670 */
[----:B----4-:R-:W-:Y:S05]  /*5550*/  @P5 BRA `(.L_x_61) ;  /* 0x0000000000045947 */ /* 0x010fea0003800000 */
[----:B------:R4:W5:Y:S02]  /*5560*/  LDG.E.U8 R0, desc[UR46][R4.64] ;  /* 0x0000002e04007981 */ /* 0x000964000c1e1100 */
.L_x_61:
[----:B------:R-:W-:Y:S05]  /*5570*/  BSYNC B1 ;  /* 0x0000000000017941 */ /* 0x000fea0003800000 */
.L_x_60:
        /* <DEDUP_REMOVED lines=12> */
.L_x_63:
[----:B------:R-:W-:Y:S05]  /*5640*/  BSYNC B1 ;  /* 0x0000000000017941 */ /* 0x000fea0003800000 */
.L_x_62:
[----:B-----5:R-:W-:Y:S01]  /*5650*/  LOP3.LUT R0, R0, 0xff, RZ, 0xc0, !PT ;  /* 0x000000ff00007812 */ /* 0x020fe200078ec0ff */
[----:B------:R-:W-:Y:S01]  /*5660*/  BSSY B1, `(.L_x_64) ;  /* 0x000000b000017945 */ /* 0x000fe20003800000 */
[----:B------:R-:W-:Y:S02]  /*5670*/  ISETP.LT.OR P5, PT, R41, 0x9, !P1 ;  /* 0x000000092900780c */ /* 0x000fe40004fa1670 */
[----:B------:R-:W-:-:S05]  /*5680*/  F2FP.F16.E4M3.UNPACK_B R0, R0 ;  /* 0x00000000ff00723e */ /* 0x000fca00020006ff */
[----:B------:R-:W-:-:S05]  /*5690*/  HADD2.F32 R0, -RZ, R0.H0_H0 ;  /* 0x20000000ff007230 */ /* 0x000fca0000004100 */
[----:B0-----:R-:W-:Y:S01]  /*56a0*/  FMUL R7, R0, UR40 ;  /* 0x0000002800077c20 */ /* 0x001fe20008400000 */
[----:B------:R-:W-:-:S03]  /*56b0*/  PRMT R0, RZ, 0x7610, R0 ;  /* 0x00007610ff007816 */ /* 0x000fc60000000000 */
[----:B------:R-:W-:-:S05]  /*56c0*/  FFMA R7, R12, UR41, R7 ;  /* 0x000000290c077c23 */ /* 0x000fca0008000007 */
[----:B------:R-:W-:-:S05]  /*56d0*/  F2FP.SATFINITE.E4M3.F32.PACK_AB_MERGE_C R7, RZ, R7, RZ ;  /* 0x00000007ff07723e */ /* 0x000fca00048070ff */
[----:B------:R0:W-:Y:S01]  /*56e0*/  @!P6 STG.E.U8 desc[UR46][R30.64+0x1], R7 ;  /* 0x000001071e00e986 */ /* 0x0001e2000c10112e */
[----:B------:R-:W-:Y:S05]  /*56f0*/  @P5 BRA `(.L_x_65) ;  /* 0x0000000000045947 */ /* 0x000fea0003800000 */
[----:B------:R0:W5:Y:S02]  /*5700*/  LDG.E.U8 R0, desc[UR46][R2.64+0x8] ;  /* 0x0000082e02007981 */ /* 0x000164000c1e1100 */
.L_x_65:
[----:B------:R-:W-:Y:S05]  /*5710*/  BSYNC B1 ;  /* 0x0000000000017941 */ /* 0x000fea0003800000 */
.L_x_64:
[----:B-----5:R-:W-:Y:S01]  /*5720*/  LOP3.LUT R0, R0, 0xff, RZ, 0xc0, !PT ;  /* 0x000000ff00007812 */ /* 0x020fe200078ec0ff */
[----:B------:R-:W-:Y:S01]  /*5730*/  BSSY B1, `(.L_x_66) ;  /* 0x000000b000017945 */ /* 0x000fe20003800000 */
[----:B------:R-:W-:Y:S02]  /*5740*/  ISETP.LT.OR P6, PT, R41, 0xa, !P1 ;  /* 0x0000000a2900780c */ /* 0x000fe40004fc1670 */
[----:B------:R-:W-:-:S05]  /*5750*/  F2FP.F16.E4M3.UNPACK_B R0, R0 ;  /* 0x00000000ff00723e */ /* 0x000fca00020006ff */
[----:B------:R-:W-:-:S05]  /*5760*/  HADD2.F32 R0, -RZ, R0.H0_H0 ;  /* 0x20000000ff007230 */ /* 0x000fca0000004100 */
[----:B------:R-:W-:-:S04]  /*5770*/  FMUL R0, R0, UR40 ;  /* 0x0000002800007c20 */ /* 0x000fc80008400000 */
[----:B------:R-:W-:-:S05]  /*5780*/  FFMA R0, R13, UR41, R0 ;  /* 0x000000290d007c23 */ /* 0x000fca0008000000 */
[----:B0-----:R-:W-:Y:S02]  /*5790*/  F2FP.SATFINITE.E4M3.F32.PACK_AB_MERGE_C R7, RZ, R0, RZ ;  /* 0x00000000ff07723e */ /* 0x001fe400048070ff */
[----:B------:R-:W-:-:S03]  /*57a0*/  PRMT R0, RZ, 0x7610, R0 ;  /* 0x00007610ff007816 */ /* 0x000fc60000000000 */
[----:B------:R0:W-:Y:S01]  /*57b0*/  @!P5 STG.E.U8 desc[UR46][R28.64+0x8], R7 ;  /* 0x000008071c00d986 */ /* 0x0001e2000c10112e */
[----:B------:R-:W-:Y:S05]  /*57c0*/  @P6 BRA `(.L_x_67) ;  /* 0x0000000000046947 */ /* 0x000fea0003800000 */
[----:B------:R0:W5:Y:S02]  /*57d0*/  LDG.E.U8 R0, desc[UR46][R2.64+0x9] ;  /* 0x0000092e02007981 */ /* 0x000164000c1e1100 */
.L_x_67:
[----:B------:R-:W-:Y:S05]  /*57e0*/  BSYNC B1 ;  /* 0x0000000000017941 */ /* 0x000fea0003800000 */
.L_x_66:
        /* <DEDUP_REMOVED lines=12> */
.L_x_69:
[----:B------:R-:W-:Y:S05]  /*58b0*/  BSYNC B1 ;  /* 0x0000000000017941 */ /* 0x000fea0003800000 */
.L_x_68:
        /* <DEDUP_REMOVED lines=12> */
.L_x_71:
[----:B------:R-:W-:Y:S05]  /*5980*/  BSYNC B1 ;  /* 0x0000000000017941 */ /* 0x000fea0003800000 */
.L_x_70:
        /* <DEDUP_REMOVED lines=12> */
.L_x_73:
[----:B------:R-:W-:Y:S05]  /*5a50*/  BSYNC B1 ;  /* 0x0000000000017941 */ /* 0x000fea0003800000 */
.L_x_72:
        /* <DEDUP_REMOVED lines=12> */
.L_x_75:
[----:B------:R-:W-:Y:S05]  /*5b20*/  BSYNC B1 ;  /* 0x0000000000017941 */ /* 0x000fea0003800000 */
.L_x_74:
        /* <DEDUP_REMOVED lines=12> */
.L_x_77:
[----:B------:R-:W-:Y:S05]  /*5bf0*/  BSYNC B1 ;  /* 0x0000000000017941 */ /* 0x000fea0003800000 */
.L_x_76:
        /* <DEDUP_REMOVED lines=12> */
.L_x_79:
[----:B------:R-:W-:Y:S05]  /*5cc0*/  BSYNC B1 ;  /* 0x0000000000017941 */ /* 0x000fea0003800000 */
.L_x_78:
        /* <DEDUP_REMOVED lines=12> */
.L_x_81:
[----:B------:R-:W-:Y:S05]  /*5d90*/  BSYNC B1 ;  /* 0x0000000000017941 */ /* 0x000fea0003800000 */
.L_x_80:
        /* <DEDUP_REMOVED lines=12> */
.L_x_83:
[----:B------:R-:W-:Y:S05]  /*5e60*/  BSYNC B1 ;  /* 0x0000000000017941 */ /* 0x000fea0003800000 */
.L_x_82:
        /* <DEDUP_REMOVED lines=12> */
.L_x_85:
[----:B------:R-:W-:Y:S05]  /*5f30*/  BSYNC B1 ;  /* 0x0000000000017941 */ /* 0x000fea0003800000 */
.L_x_84:
        /* <DEDUP_REMOVED lines=12> */
.L_x_87:
[----:B------:R-:W-:Y:S05]  /*6000*/  BSYNC B1 ;  /* 0x0000000000017941 */ /* 0x000fea0003800000 */
.L_x_86:
        /* <DEDUP_REMOVED lines=12> */
.L_x_89:
[----:B------:R-:W-:Y:S05]  /*60d0*/  BSYNC B1 ;  /* 0x0000000000017941 */ /* 0x000fea0003800000 */
.L_x_88:
        /* <DEDUP_REMOVED lines=12> */
.L_x_91:
[----:B------:R-:W-:Y:S05]  /*61a0*/  BSYNC B1 ;  /* 0x0000000000017941 */ /* 0x000fea0003800000 */
.L_x_90:
        /* <DEDUP_REMOVED lines=12> */
.L_x_93:
[----:B------:R-:W-:Y:S05]  /*6270*/  BSYNC B1 ;  /* 0x0000000000017941 */ /* 0x000fea0003800000 */
.L_x_92:
        /* <DEDUP_REMOVED lines=12> */
.L_x_95:
[----:B------:R-:W-:Y:S05]  /*6340*/  BSYNC B1 ;  /* 0x0000000000017941 */ /* 0x000fea0003800000 */
.L_x_94:
        /* <DEDUP_REMOVED lines=12> */
.L_x_97:
[----:B------:R-:W-:Y:S05]  /*6410*/  BSYNC B1 ;  /* 0x0000000000017941 */ /* 0x000fea0003800000 */
.L_x_96:
        /* <DEDUP_REMOVED lines=12> */
.L_x_99:
[----:B------:R-:W-:Y:S05]  /*64e0*/  BSYNC B1 ;  /* 0x0000000000017941 */ /* 0x000fea0003800000 */
.L_x_98:
        /* <DEDUP_REMOVED lines=12> */
.L_x_101:
[----:B------:R-:W-:Y:S05]  /*65b0*/  BSYNC B1 ;  /* 0x0000000000017941 */ /* 0x000fea0003800000 */
.L_x_100:
        /* <DEDUP_REMOVED lines=12> */
.L_x_103:
[----:B------:R-:W-:Y:S05]  /*6680*/  BSYNC B1 ;  /* 0x0000000000017941 */ /* 0x000fea0003800000 */
.L_x_102:
        /* <DEDUP_REMOVED lines=12> */
.L_x_105:
[----:B------:R-:W-:Y:S05]  /*6750*/  BSYNC B1 ;  /* 0x0000000000017941 */ /* 0x000fea0003800000 */
.L_x_104:
        /* <DEDUP_REMOVED lines=12> */
.L_x_107:
[----:B------:R-:W-:Y:S05]  /*6820*/  BSYNC B1 ;  /* 0x0000000000017941 */ /* 0x000fea0003800000 */
.L_x_106:
        /* <DEDUP_REMOVED lines=12> */
.L_x_109:
[----:B------:R-:W-:Y:S05]  /*68f0*/  BSYNC B1 ;  /* 0x0000000000017941 */ /* 0x000fea0003800000 */
.L_x_108:
        /* <DEDUP_REMOVED lines=12> */
.L_x_111:
[----:B------:R-:W-:Y:S05]  /*69c0*/  BSYNC B1 ;  /* 0x0000000000017941 */ /* 0x000fea0003800000 */
.L_x_110:
        /* <DEDUP_REMOVED lines=12> */
.L_x_113:
[----:B------:R-:W-:Y:S05]  /*6a90*/  BSYNC B1 ;  /* 0x0000000000017941 */ /* 0x000fea0003800000 */
.L_x_112:
        /* <DEDUP_REMOVED lines=12> */
.L_x_115:
[----:B------:R-:W-:Y:S05]  /*6b60*/  BSYNC B1 ;  /* 0x0000000000017941 */ /* 0x000fea0003800000 */
.L_x_114:
        /* <DEDUP_REMOVED lines=12> */
.L_x_117:
[----:B------:R-:W-:Y:S05]  /*6c30*/  BSYNC B1 ;  /* 0x0000000000017941 */ /* 0x000fea0003800000 */
.L_x_116:
        /* <DEDUP_REMOVED lines=12> */
.L_x_119:
[----:B------:R-:W-:Y:S05]  /*6d00*/  BSYNC B1 ;  /* 0x0000000000017941 */ /* 0x000fea0003800000 */
.L_x_118:
        /* <DEDUP_REMOVED lines=12> */
.L_x_121:
[----:B------:R-:W-:Y:S05]  /*6dd0*/  BSYNC B1 ;  /* 0x0000000000017941 */ /* 0x000fea0003800000 */
.L_x_120:
        /* <DEDUP_REMOVED lines=12> */
.L_x_123:
[----:B------:R-:W-:Y:S05]  /*6ea0*/  BSYNC B1 ;  /* 0x0000000000017941 */ /* 0x000fea0003800000 */
.L_x_122:
        /* <DEDUP_REMOVED lines=12> */
.L_x_125:
[----:B------:R-:W-:Y:S05]  /*6f70*/  BSYNC B1 ;  /* 0x0000000000017941 */ /* 0x000fea0003800000 */
.L_x_124:
        /* <DEDUP_REMOVED lines=12> */
.L_x_127:
[----:B------:R-:W-:Y:S05]  /*7040*/  BSYNC B1 ;  /* 0x0000000000017941 */ /* 0x000fea0003800000 */
.L_x_126:
        /* <DEDUP_REMOVED lines=12> */
.L_x_129:
[----:B------:R-:W-:Y:S05]  /*7110*/  BSYNC B1 ;  /* 0x0000000000017941 */ /* 0x000fea0003800000 */
.L_x_128:
        /* <DEDUP_REMOVED lines=12> */
.L_x_131:
[----:B------:R-:W-:Y:S05]  /*71e0*/  BSYNC B1 ;  /* 0x0000000000017941 */ /* 0x000fea0003800000 */
.L_x_130:
        /* <DEDUP_REMOVED lines=12> */
.L_x_133:
[----:B------:R-:W-:Y:S05]  /*72b0*/  BSYNC B1 ;  /* 0x0000000000017941 */ /* 0x000fea0003800000 */
.L_x_132:
        /* <DEDUP_REMOVED lines=12> */
.L_x_135:
[----:B------:R-:W-:Y:S05]  /*7380*/  BSYNC B1 ;  /* 0x0000000000017941 */ /* 0x000fea0003800000 */
.L_x_134:
        /* <DEDUP_REMOVED lines=12> */
.L_x_137:
[----:B------:R-:W-:Y:S05]  /*7450*/  BSYNC B1 ;  /* 0x0000000000017941 */ /* 0x000fea0003800000 */
.L_x_136:
        /* <DEDUP_REMOVED lines=12> */
.L_x_139:
[----:B------:R-:W-:Y:S05]  /*7520*/  BSYNC B1 ;  /* 0x0000000000017941 */ /* 0x000fea0003800000 */
.L_x_138:
        /* <DEDUP_REMOVED lines=12> */
.L_x_141:
[----:B------:R-:W-:Y:S05]  /*75f0*/  BSYNC B1 ;  /* 0x0000000000017941 */ /* 0x000fea0003800000 */
.L_x_140:
        /* <DEDUP_REMOVED lines=12> */
.L_x_143:
[----:B------:R-:W-:Y:S05]  /*76c0*/  BSYNC B1 ;  /* 0x0000000000017941 */ /* 0x000fea0003800000 */
.L_x_142:
        /* <DEDUP_REMOVED lines=12> */
.L_x_145:
[----:B------:R-:W-:Y:S05]  /*7790*/  BSYNC B1 ;  /* 0x0000000000017941 */ /* 0x000fea0003800000 */
.L_x_144:
        /* <DEDUP_REMOVED lines=12> */
.L_x_147:
[----:B------:R-:W-:Y:S05]  /*7860*/  BSYNC B1 ;  /* 0x0000000000017941 */ /* 0x000fea0003800000 */
.L_x_146:
        /* <DEDUP_REMOVED lines=12> */
.L_x_149:
[----:B------:R-:W-:Y:S05]  /*7930*/  BSYNC B1 ;  /* 0x0000000000017941 */ /* 0x000fea0003800000 */
.L_x_148:
        /* <DEDUP_REMOVED lines=12> */
.L_x_151:
[----:B------:R-:W-:Y:S05]  /*7a00*/  BSYNC B1 ;  /* 0x0000000000017941 */ /* 0x000fea0003800000 */
.L_x_150:
        /* <DEDUP_REMOVED lines=12> */
.L_x_153:
[----:B------:R-:W-:Y:S05]  /*7ad0*/  BSYNC B1 ;  /* 0x0000000000017941 */ /* 0x000fea0003800000 */
.L_x_152:
        /* <DEDUP_REMOVED lines=12> */
.L_x_155:
[----:B------:R-:W-:Y:S05]  /*7ba0*/  BSYNC B1 ;  /* 0x0000000000017941 */ /* 0x000fea0003800000 */
.L_x_154:
        /* <DEDUP_REMOVED lines=12> */
.L_x_157:
[----:B------:R-:W-:Y:S05]  /*7c70*/  BSYNC B1 ;  /* 0x0000000000017941 */ /* 0x000fea0003800000 */
.L_x_156:
        /* <DEDUP_REMOVED lines=12> */
.L_x_159:
[----:B------:R-:W-:Y:S05]  /*7d40*/  BSYNC B1 ;  /* 0x0000000000017941 */ /* 0x000fea0003800000 */
.L_x_158:
        /* <DEDUP_REMOVED lines=12> */
.L_x_161:
[----:B------:R-:W-:Y:S05]  /*7e10*/  BSYNC B1 ;  /* 0x0000000000017941 */ /* 0x000fea0003800000 */
.L_x_160:
        /* <DEDUP_REMOVED lines=12> */
.L_x_163:
[----:B------:R-:W-:Y:S05]  /*7ee0*/  BSYNC B1 ;  /* 0x0000000000017941 */ /* 0x000fea0003800000 */
.L_x_162:
        /* <DEDUP_REMOVED lines=12> */
.L_x_165:
[----:B------:R-:W-:Y:S05]  /*7fb0*/  BSYNC B1 ;  /* 0x0000000000017941 */ /* 0x000fea0003800000 */
.L_x_164:
        /* <DEDUP_REMOVED lines=12> */
.L_x_167:
[----:B------:R-:W-:Y:S05]  /*8080*/  BSYNC B1 ;  /* 0x0000000000017941 */ /* 0x000fea0003800000 */
.L_x_166:
        /* <DEDUP_REMOVED lines=12> */
.L_x_169:
[----:B------:R-:W-:Y:S05]  /*8150*/  BSYNC B1 ;  /* 0x0000000000017941 */ /* 0x000fea0003800000 */
.L_x_168:
        /* <DEDUP_REMOVED lines=12> */
.L_x_171:
[----:B------:R-:W-:Y:S05]  /*8220*/  BSYNC B1 ;  /* 0x0000000000017941 */ /* 0x000fea0003800000 */
.L_x_170:
        /* <DEDUP_REMOVED lines=12> */
.L_x_173:
[----:B------:R-:W-:Y:S05]  /*82f0*/  BSYNC B1 ;  /* 0x0000000000017941 */ /* 0x000fea0003800000 */
.L_x_172:
        /* <DEDUP_REMOVED lines=12> */
.L_x_175:
[----:B------:R-:W-:Y:S05]  /*83c0*/  BSYNC B1 ;  /* 0x0000000000017941 */ /* 0x000fea0003800000 */
.L_x_174:
        /* <DEDUP_REMOVED lines=12> */
.L_x_177:
[----:B------:R-:W-:Y:S05]  /*8490*/  BSYNC B1 ;  /* 0x0000000000017941 */ /* 0x000fea0003800000 */
.L_x_176:
        /* <DEDUP_REMOVED lines=12> */
.L_x_179:
[----:B------:R-:W-:Y:S05]  /*8560*/  BSYNC B1 ;  /* 0x0000000000017941 */ /* 0x000fea0003800000 */
.L_x_178:
        /* <DEDUP_REMOVED lines=12> */
.L_x_181:
[----:B------:R-:W-:Y:S05]  /*8630*/  BSYNC B1 ;  /* 0x0000000000017941 */ /* 0x000fea0003800000 */
.L_x_180:
        /* <DEDUP_REMOVED lines=12> */
.L_x_183:
[----:B------:R-:W-:Y:S05]  /*8700*/  BSYNC B1 ;  /* 0x0000000000017941 */ /* 0x000fea0003800000 */
.L_x_182:
        /* <DEDUP_REMOVED lines=12> */
.L_x_185:
[----:B------:R-:W-:Y:S05]  /*87d0*/  BSYNC B1 ;  /* 0x0000000000017941 */ /* 0x000fea0003800000 */
.L_x_184:
        /* <DEDUP_REMOVED lines=12> */
.L_x_187:
[----:B------:R-:W-:Y:S05]  /*88a0*/  BSYNC B1 ;  /* 0x0000000000017941 */ /* 0x000fea0003800000 */
.L_x_186:
        /* <DEDUP_REMOVED lines=12> */
.L_x_189:
[----:B------:R-:W-:Y:S05]  /*8970*/  BSYNC B1 ;  /* 0x0000000000017941 */ /* 0x000fea0003800000 */
.L_x_188:
        /* <DEDUP_REMOVED lines=12> */
.L_x_191:
[----:B------:R-:W-:Y:S05]  /*8a40*/  BSYNC B1 ;  /* 0x0000000000017941 */ /* 0x000fea0003800000 */
.L_x_190:
        /* <DEDUP_REMOVED lines=12> */
.L_x_193:
[----:B------:R-:W-:Y:S05]  /*8b10*/  BSYNC B1 ;  /* 0x0000000000017941 */ /* 0x000fea0003800000 */
.L_x_192:
        /* <DEDUP_REMOVED lines=12> */
.L_x_195:
[----:B------:R-:W-:Y:S05]  /*8be0*/  BSYNC B1 ;  /* 0x0000000000017941 */ /* 0x000fea0003800000 */
.L_x_194:
        /* <DEDUP_REMOVED lines=12> */
.L_x_197:
[----:B------:R-:W-:Y:S05]  /*8cb0*/  BSYNC B1 ;  /* 0x0000000000017941 */ /* 0x000fea0003800000 */
.L_x_196:
        /* <DEDUP_REMOVED lines=12> */
.L_x_199:
[----:B------:R-:W-:Y:S05]  /*8d80*/  BSYNC B1 ;  /* 0x0000000000017941 */ /* 0x000fea0003800000 */
.L_x_198:
        /* <DEDUP_REMOVED lines=12> */
.L_x_201:
[----:B------:R-:W-:Y:S05]  /*8e50*/  BSYNC B1 ;  /* 0x0000000000017941 */ /* 0x000fea0003800000 */
.L_x_200:
        /* <DEDUP_REMOVED lines=12> */
.L_x_203:
[----:B------:R-:W-:Y:S05]  /*8f20*/  BSYNC B1 ;  /* 0x0000000000017941 */ /* 0x000fea0003800000 */
.L_x_202:
        /* <DEDUP_REMOVED lines=12> */
.L_x_205:
[----:B------:R-:W-:Y:S05]  /*8ff0*/  BSYNC B1 ;  /* 0x0000000000017941 */ /* 0x000fea0003800000 */
.L_x_204:
        /* <DEDUP_REMOVED lines=12> */
.L_x_207:
[----:B------:R-:W-:Y:S05]  /*90c0*/  BSYNC B1 ;  /* 0x0000000000017941 */ /* 0x000fea0003800000 */
.L_x_206:
        /* <DEDUP_REMOVED lines=12> */
.L_x_209:
[----:B------:R-:W-:Y:S05]  /*9190*/  BSYNC B1 ;  /* 0x0000000000017941 */ /* 0x000fea0003800000 */
.L_x_208:
        /* <DEDUP_REMOVED lines=12> */
.L_x_211:
[----:B------:R-:W-:Y:S05]  /*9260*/  BSYNC B1 ;  /* 0x0000000000017941 */ /* 0x000fea0003800000 */
.L_x_210:
        /* <DEDUP_REMOVED lines=12> */
.L_x_213:
[----:B------:R-:W-:Y:S05]  /*9330*/  BSYNC B1 ;  /* 0x0000000000017941 */ /* 0x000fea0003800000 */
.L_x_212:
        /* <DEDUP_REMOVED lines=12> */
.L_x_215:
[----:B------:R-:W-:Y:S05]  /*9400*/  BSYNC B1 ;  /* 0x0000000000017941 */ /* 0x000fea0003800000 */
.L_x_214:
        /* <DEDUP_REMOVED lines=12> */
.L_x_217:
[----:B------:R-:W-:Y:S05]  /*94d0*/  BSYNC B1 ;  /* 0x0000000000017941 */ /* 0x000fea0003800000 */
.L_x_216:
        /* <DEDUP_REMOVED lines=12> */
.L_x_219:
[----:B------:R-:W-:Y:S05]  /*95a0*/  BSYNC B1 ;  /* 0x0000000000017941 */ /* 0x000fea0003800000 */
.L_x_218:
        /* <DEDUP_REMOVED lines=12> */
.L_x_221:
[----:B------:R-:W-:Y:S05]  /*9670*/  BSYNC B1 ;  /* 0x0000000000017941 */ /* 0x000fea0003800000 */
.L_x_220:
        /* <DEDUP_REMOVED lines=12> */
.L_x_223:
[----:B------:R-:W-:Y:S05]  /*9740*/  BSYNC B1 ;  /* 0x0000000000017941 */ /* 0x000fea0003800000 */
.L_x_222:
        /* <DEDUP_REMOVED lines=12> */
.L_x_225:
[----:B------:R-:W-:Y:S05]  /*9810*/  BSYNC B1 ;  /* 0x0000000000017941 */ /* 0x000fea0003800000 */
.L_x_224:
        /* <DEDUP_REMOVED lines=12> */
.L_x_227:
[----:B------:R-:W-:Y:S05]  /*98e0*/  BSYNC B1 ;  /* 0x0000000000017941 */ /* 0x000fea0003800000 */
.L_x_226:
        /* <DEDUP_REMOVED lines=12> */
.L_x_229:
[----:B------:R-:W-:Y:S05]  /*99b0*/  BSYNC B1 ;  /* 0x0000000000017941 */ /* 0x000fea0003800000 */
.L_x_228:
        /* <DEDUP_REMOVED lines=12> */
.L_x_231:
[----:B------:R-:W-:Y:S05]  /*9a80*/  BSYNC B1 ;  /* 0x0000000000017941 */ /* 0x000fea0003800000 */
.L_x_230:
        /* <DEDUP_REMOVED lines=12> */
.L_x_233:
[----:B------:R-:W-:Y:S05]  /*9b50*/  BSYNC B1 ;  /* 0x0000000000017941 */ /* 0x000fea0003800000 */
.L_x_232:
        /* <DEDUP_REMOVED lines=12> */
.L_x_235:
[----:B------:R-:W-:Y:S05]  /*9c20*/  BSYNC B1 ;  /* 0x0000000000017941 */ /* 0x000fea0003800000 */
.L_x_234:
        /* <DEDUP_REMOVED lines=12> */
.L_x_237:
[----:B------:R-:W-:Y:S05]  /*9cf0*/  BSYNC B1 ;  /* 0x0000000000017941 */ /* 0x000fea0003800000 */
.L_x_236:
        /* <DEDUP_REMOVED lines=12> */
.L_x_239:
[----:B------:R-:W-:Y:S05]  /*9dc0*/  BSYNC B1 ;  /* 0x0000000000017941 */ /* 0x000fea0003800000 */
.L_x_238:
        /* <DEDUP_REMOVED lines=12> */
.L_x_241:
[----:B------:R-:W-:Y:S05]  /*9e90*/  BSYNC B1 ;  /* 0x0000000000017941 */ /* 0x000fea0003800000 */
.L_x_240:
        /* <DEDUP_REMOVED lines=12> */
.L_x_243:
[----:B------:R-:W-:Y:S05]  /*9f60*/  BSYNC B1 ;  /* 0x0000000000017941 */ /* 0x000fea0003800000 */
.L_x_242:
        /* <DEDUP_REMOVED lines=12> */
.L_x_245:
[----:B------:R-:W-:Y:S05]  /*a030*/  BSYNC B1 ;  /* 0x0000000000017941 */ /* 0x000fea0003800000 */
.L_x_244:
        /* <DEDUP_REMOVED lines=12> */
.L_x_247:
[----:B------:R-:W-:Y:S05]  /*a100*/  BSYNC B1 ;  /* 0x0000000000017941 */ /* 0x000fea0003800000 */
.L_x_246:
        /* <DEDUP_REMOVED lines=12> */
.L_x_249:
[----:B------:R-:W-:Y:S05]  /*a1d0*/  BSYNC B1 ;  /* 0x0000000000017941 */ /* 0x000fea0003800000 */
.L_x_248:
        /* <DEDUP_REMOVED lines=12> */
.L_x_251:
[----:B------:R-:W-:Y:S05]  /*a2a0*/  BSYNC B1 ;  /* 0x0000000000017941 */ /* 0x000fea0003800000 */
.L_x_250:
        /* <DEDUP_REMOVED lines=12> */
.L_x_253:
[----:B------:R-:W-:Y:S05]  /*a370*/  BSYNC B1 ;  /* 0x0000000000017941 */ /* 0x000fea0003800000 */
.L_x_252:
        /* <DEDUP_REMOVED lines=12> */
.L_x_255:
[----:B------:R-:W-:Y:S05]  /*a440*/  BSYNC B1 ;  /* 0x0000000000017941 */ /* 0x000fea0003800000 */
.L_x_254:
        /* <DEDUP_REMOVED lines=12> */
.L_x_257:
[----:B------:R-:W-:Y:S05]  /*a510*/  BSYNC B1 ;  /* 0x0000000000017941 */ /* 0x000fea0003800000 */
.L_x_256:
        /* <DEDUP_REMOVED lines=12> */
.L_x_259:
[----:B------:R-:W-:Y:S05]  /*a5e0*/  BSYNC B1 ;  /* 0x0000000000017941 */ /* 0x000fea0003800000 */
.L_x_258:
        /* <DEDUP_REMOVED lines=12> */
.L_x_261:
[----:B------:R-:W-:Y:S05]  /*a6b0*/  BSYNC B1 ;  /* 0x0000000000017941 */ /* 0x000fea0003800000 */
.L_x_260:
        /* <DEDUP_REMOVED lines=12> */
.L_x_263:
[----:B------:R-:W-:Y:S05]  /*a780*/  BSYNC B1 ;  /* 0x0000000000017941 */ /* 0x000fea0003800000 */
.L_x_262:
[----:B------:R-:W-:Y:S05]  /*a790*/  @P0 BRA `(.L_x_264) ;  /* 0x0000001c00300947 */ /* 0x000fea0003800000 */
[----:B-----5:R-:W-:-:S04]  /*a7a0*/  LOP3.LUT R0, R0, 0xff, RZ, 0xc0, !PT ;  /* 0x000000ff00007812 */ /* 0x020fc800078ec0ff */
[----:B------:R-:W-:-:S05]  /*a7b0*/  F2FP.F16.E4M3.UNPACK_B R0, R0 ;  /* 0x00000000ff00723e */ /* 0x000fca00020006ff */
[----:B------:R-:W-:-:S05]  /*a7c0*/  HADD2.F32 R0, -RZ, R0.H0_H0 ;  /* 0x20000000ff007230 */ /* 0x000fca0000004100 */
[----:B0-----:R-:W-:-:S04]  /*a7d0*/  FMUL R3, R0, UR40 ;  /* 0x0000002800037c20 */ /* 0x001fc80008400000 */
[----:B------:R-:W-:-:S05]  /*a7e0*/  FFMA R3, R224, UR41, R3 ;  /* 0x00000029e0037c23 */ /* 0x000fca0008000003 */
[----:B------:R-:W-:-:S05]  /*a7f0*/  F2FP.SATFINITE.E4M3.F32.PACK_AB_MERGE_C R3, RZ, R3, RZ ;  /* 0x00000003ff03723e */ /* 0x000fca00048070ff */
[----:B------:R0:W-:Y:S01]  /*a800*/  STG.E.U8 desc[UR46][R30.64+0x69], R3 ;  /* 0x000069031e007986 */ /* 0x0001e2000c10112e */
[----:B------:R-:W-:Y:S05]  /*a810*/  BRA `(.L_x_264) ;  /* 0x0000001c00107947 */ /* 0x000fea0003800000 */
.L_x_39:
[----:B------:R-:W-:Y:S01]  /*a820*/  ISETP.GE.AND P3, PT, R42, 0x1, PT ;  /* 0x000000012a00780c */ /* 0x000fe20003f66270 */
[----:B-----5:R-:W-:Y:S01]  /*a830*/  FMUL R0, R0, UR41 ;  /* 0x0000002900007c20 */ /* 0x020fe20008400000 */
[----:B------:R-:W-:Y:S01]  /*a840*/  FMUL R2, R2, UR41 ;  /* 0x0000002902027c20 */ /* 0x000fe20008400000 */
[----:B------:R-:W-:Y:S01]  /*a850*/  ISETP.GE.AND P2, PT, R42, 0x9, PT ;  /* 0x000000092a00780c */ /* 0x000fe20003f46270 */
[----:B------:R-:W-:Y:S01]  /*a860*/  FMUL R3, R3, UR41 ;  /* 0x0000002903037c20 */ /* 0x000fe20008400000 */
[C---:B------:R-:W-:Y:S01]  /*a870*/  ISETP.LT.OR P0, PT, R41.reuse, 0x1, !P3 ;  /* 0x000000012900780c */ /* 0x040fe20005f01670 */
[----:B------:R-:W-:Y:S01]  /*a880*/  FMUL R4, R4, UR41 ;  /* 0x0000002904047c20 */ /* 0x000fe20008400000 */
[----:B------:R-:W-:Y:S01]  /*a890*/  ISETP.LT.OR P6, PT, R41, 0x2, !P3 ;  /* 0x000000022900780c */ /* 0x000fe20005fc1670 */
[----:B------:R-:W-:Y:S01]  /*a8a0*/  FMUL R5, R5, UR41 ;  /* 0x0000002905057c20 */ /* 0x000fe20008400000 */
[----:B------:R-:W-:Y:S01]  /*a8b0*/  F2FP.SATFINITE.E4M3.F32.PACK_AB_MERGE_C R33, RZ, R0, RZ ;  /* 0x00000000ff21723e */ /* 0x000fe200048070ff */
[----:B------:R-:W-:Y:S01]  /*a8c0*/  FMUL R6, R6, UR41 ;  /* 0x0000002906067c20 */ /* 0x000fe20008400000 */
[----:B------:R-:W-:Y:S01]  /*a8d0*/  F2FP.SATFINITE.E4M3.F32.PACK_AB_MERGE_C R35, RZ, R2, RZ ;  /* 0x00000002ff23723e */ /* 0x000fe200048070ff */
[----:B------:R-:W-:Y:S01]  /*a8e0*/  FMUL R7, R7, UR41 ;  /* 0x0000002907077c20 */ /* 0x000fe20008400000 */
[C---:B------:R-:W-:Y:S01]  /*a8f0*/  ISETP.LT.OR P1, PT, R41.reuse, 0x2, !P2 ;  /* 0x000000022900780c */ /* 0x040fe20005721670 */
[----:B------:R-:W-:Y:S01]  /*a900*/  FMUL R8, R8, UR41 ;  /* 0x0000002908087c20 */ /* 0x000fe20008400000 */
[----:B------:R-:W-:Y:S01]  /*a910*/  ISETP.LT.OR P5, PT, R41, 0x9, !P3 ;  /* 0x000000092900780c */ /* 0x000fe20005fa1670 */
[----:B------:R-:W-:Y:S01]  /*a920*/  FMUL R9, R9, UR41 ;  /* 0x0000002909097c20 */ /* 0x000fe20008400000 */
[----:B------:R-:W-:Y:S01]  /*a930*/  F2FP.SATFINITE.E4M3.F32.PACK_AB_MERGE_C R3, RZ, R3, RZ ;  /* 0x00000003ff03723e */ /* 0x000fe200048070ff */
[----:B------:R0:W-:Y:S01]  /*a940*/  @!P0 STG.E.U8 desc[UR46][R24.64], R33 ;  /* 0x0000002118008986 */ /* 0x0001e2000c10112e */
[C---:B------:R-:W-:Y:S01]  /*a950*/  ISETP.LT.OR P0, PT, R41.reuse, 0x1, !P2 ;  /* 0x000000012900780c */ /* 0x040fe20005701670 */
[----:B------:R-:W-:Y:S01]  /*a960*/  FMUL R10, R10, UR41 ;  /* 0x000000290a0a7c20 */ /* 0x000fe20008400000 */
[----:B------:R-:W-:Y:S01]  /*a970*/  F2FP.SATFINITE.E4M3.F32.PACK_AB_MERGE_C R5, RZ, R5, RZ ;  /* 0x00000005ff05723e */ /* 0x000fe200048070ff */
[----:B------:R-:W-:Y:S01]  /*a980*/  @!P6 STG.E.U8 desc[UR46][R24.64+0x1], R35 ;  /* 0x000001231800e986 */ /* 0x000fe2000c10112e */
[----:B------:R-:W-:Y:S01]  /*a990*/  ISETP.LT.OR P6, PT, R41, 0xa, !P3 ;  /* 0x0000000a2900780c */ /* 0x000fe20005fc1670 */
[----:B------:R-:W-:Y:S01]  /*a9a0*/  FMUL R11, R11, UR41 ;  /* 0x000000290b0b7c20 */ /* 0x000fe20008400000 */
[----:B------:R-:W-:Y:S01]  /*a9b0*/  F2FP.SATFINITE.E4M3.F32.PACK_AB_MERGE_C R37, RZ, R6, RZ ;  /* 0x00000006ff25723e */ /* 0x000fe200048070ff */
[----:B------:R-:W-:Y:S01]  /*a9c0*/  FMUL R12, R12, UR41 ;  /* 0x000000290c0c7c20 */ /* 0x000fe20008400000 */
[----:B------:R-:W-:Y:S01]  /*a9d0*/  F2FP.SATFINITE.E4M3.F32.PACK_AB_MERGE_C R7, RZ, R7, RZ ;  /* 0x00000007ff07723e */ /* 0x000fe200048070ff */
[----:B------:R-:W-:Y:S01]  /*a9e0*/  FMUL R13, R13, UR41 ;  /* 0x000000290d0d7c20 */ /* 0x000fe20008400000 */
[----:B------:R-:W-:Y:S01]  /*a9f0*/  F2FP.SATFINITE.E4M3.F32.PACK_AB_MERGE_C R9, RZ, R9, RZ ;  /* 0x00000009ff09723e */ /* 0x000fe200048070ff */
[----:B------:R-:W-:Y:S01]  /*aa00*/  FMUL R14, R14, UR41 ;  /* 0x000000290e0e7c20 */ /* 0x000fe20008400000 */
[----:B0-----:R-:W-:Y:S01]  /*aa10*/  F2FP.SATFINITE.E4M3.F32.PACK_AB_MERGE_C R33, RZ, R4, RZ ;  /* 0x00000004ff21723e */ /* 0x001fe200048070ff */
[----:B------:R0:W-:Y:S01]  /*aa20*/  @!P0 STG.E.U8 desc[UR46][R26.64], R3 ;  /* 0x000000031a008986 */ /* 0x0001e2000c10112e */
[----:B------:R-:W-:Y:S01]  /*aa30*/  ISETP.LT.OR P0, PT, R41, 0x9, !P2 ;  /* 0x000000092900780c */ /* 0x000fe20005701670 */
[----:B------:R-:W-:Y:S01]  /*aa40*/  FMUL R15, R15, UR41 ;  /* 0x000000290f0f7c20 */ /* 0x000fe20008400000 */
[----:B------:R-:W-:Y:S01]  /*aa50*/  F2FP.SATFINITE.E4M3.F32.PACK_AB_MERGE_C R11, RZ, R11, RZ ;  /* 0x0000000bff0b723e */ /* 0x000fe200048070ff */
[----:B------:R-:W-:Y:S01]  /*aa60*/  @!P1 STG.E.U8 desc[UR46][R26.64+0x1], R33 ;  /* 0x000001211a009986 */ /* 0x000fe2000c10112e */
[----:B------:R-:W-:Y:S01]  /*aa70*/  ISETP.GE.AND P1, PT, R42, 0x81, PT ;  /* 0x000000812a00780c */ /* 0x000fe20003f26270 */
[----:B------:R-:W-:Y:S01]  /*aa80*/  FMUL R16, R16, UR41 ;  /* 0x0000002910107c20 */ /* 0x000fe20008400000 */
[----:B------:R-:W-:Y:S01]  /*aa90*/  F2FP.SATFINITE.E4M3.F32.PACK_AB_MERGE_C R13, RZ, R13, RZ ;  /* 0x0000000dff0d723e */ /* 0x000fe200048070ff */
[----:B------:R1:W-:Y:S01]  /*aaa0*/  @!P5 STG.E.U8 desc[UR46][R24.64+0x8], R5 ;  /* 0x000008051800d986 */ /* 0x0003e2000c10112e */
[----:B------:R-:W-:Y:S01]  /*aab0*/  ISETP.LT.OR P5, PT, R41, 0xa, !P2 ;  /* 0x0000000a2900780c */ /* 0x000fe200057a1670 */
[----:B------:R-:W-:Y:S01]  /*aac0*/  FMUL R17, R17, UR41 ;  /* 0x0000002911117c20 */ /* 0x000fe20008400000 */
[----:B------:R-:W-:Y:S01]  /*aad0*/  F2FP.SATFINITE.E4M3.F32.PACK_AB_MERGE_C R15, RZ, R15, RZ ;  /* 0x0000000fff0f723e */ /* 0x000fe200048070ff */
[----:B------:R-:W-:Y:S01]  /*aae0*/  @!P6 STG.E.U8 desc[UR46][R24.64+0x9], R37 ;  /* 0x000009251800e986 */ /* 0x000fe2000c10112e */
[----:B------:R-:W-:Y:S01]  /*aaf0*/  ISETP.LT.OR P6, PT, R41, 0x1, !P1 ;  /* 0x000000012900780c */ /* 0x000fe20004fc1670 */
[----:B------:R-:W-:Y:S01]  /*ab00*/  FMUL R18, R18, UR41 ;  /* 0x0000002912127c20 */ /* 0x000fe20008400000 */
[----:B0-----:R-:W-:Y:S01]  /*ab10*/  F2FP.SATFINITE.E4M3.F32.PACK_AB_MERGE_C R3, RZ, R8, RZ ;  /* 0x00000008ff03723e */ /* 0x001fe200048070ff */
[----:B------:R-:W-:Y:S01]  /*ab20*/  @!P0 STG.E.U8 desc[UR46][R26.64+0x8], R7 ;  /* 0x000008071a008986 */ /* 0x000fe2000c10112e */
[----:B------:R-:W-:Y:S01]  /*ab30*/  ISETP.GE.AND P0, PT, R42, 0x89, PT ;  /* 0x000000892a00780c */ /* 0x000fe20003f06270 */
[----:B------:R-:W-:Y:S01]  /*ab40*/  FMUL R19, R19, UR41 ;  /* 0x0000002913137c20 */ /* 0x000fe20008400000 */
[----:B------:R-:W-:Y:S01]  /*ab50*/  F2FP.SATFINITE.E4M3.F32.PACK_AB_MERGE_C R17, RZ, R17, RZ ;  /* 0x00000011ff11723e */ /* 0x000fe200048070ff */
[----:B------:R-:W-:Y:S01]  /*ab60*/  FMUL R20, R20, UR41 ;  /* 0x0000002914147c20 */ /* 0x000fe20008400000 */
[----:B-1----:R-:W-:Y:S01]  /*ab70*/  F2FP.SATFINITE.E4M3.F32.PACK_AB_MERGE_C R5, RZ, R10, RZ ;  /* 0x0000000aff05723e */ /* 0x002fe200048070ff */
[----:B------:R0:W-:Y:S01]  /*ab80*/  @!P5 STG.E.U8 desc[UR46][R26.64+0x9], R3 ;  /* 0x000009031a00d986 */ /* 0x0001e2000c10112e */
[----:B------:R-:W-:Y:S01]  /*ab90*/  ISETP.LT.OR P5, PT, R41, 0x2, !P1 ;  /* 0x000000022900780c */ /* 0x000fe20004fa1670 */
[----:B------:R-:W-:Y:S01]  /*aba0*/  FMUL R21, R21, UR41 ;  /* 0x0000002915157c20 */ /* 0x000fe20008400000 */
[----:B------:R-:W-:Y:S01]  /*abb0*/  F2FP.SATFINITE.E4M3.F32.PACK_AB_MERGE_C R19, RZ, R19, RZ ;  /* 0x00000013ff13723e */ /* 0x000fe200048070ff */
[----:B------:R-:W-:Y:S01]  /*abc0*/  @!P6 STG.E.U8 desc[UR46][R28.64], R9 ;  /* 0x000000091c00e986 */ /* 0x000fe2000c10112e */
[----:B------:R-:W-:Y:S01]  /*abd0*/  ISETP.LT.OR P6, PT, R41, 0x1, !P0 ;  /* 0x000000012900780c */ /* 0x000fe200047c1670 */
[----:B------:R-:W-:Y:S01]  /*abe0*/  FMUL R22, R22, UR41 ;  /* 0x0000002916167c20 */ /* 0x000fe20008400000 */
[----:B------:R-:W-:Y:S01]  /*abf0*/  F2FP.SATFINITE.E4M3.F32.PACK_AB_MERGE_C R21, RZ, R21, RZ ;  /* 0x00000015ff15723e */ /* 0x000fe200048070ff */
[----:B------:R-:W-:Y:S01]  /*ac00*/  FMUL R23, R23, UR41 ;  /* 0x0000002917177c20 */ /* 0x000fe20008400000 */
[----:B------:R-:W-:Y:S01]  /*ac10*/  FMUL R136, R136, UR41 ;  /* 0x0000002988887c20 */ /* 0x000fe20008400000 */
[----:B------:R-:W-:Y:S01]  /*ac20*/  FMUL R137, R137, UR41 ;  /* 0x0000002989897c20 */ /* 0x000fe20008400000 */
[----:B------:R-:W-:Y:S01]  /*ac30*/  FMUL R138, R138, UR41 ;  /* 0x000000298a8a7c20 */ /* 0x000fe20008400000 */
[----:B0-----:R-:W-:Y:S01]  /*ac40*/  F2FP.SATFINITE.E4M3.F32.PACK_AB_MERGE_C R3, RZ, R12, RZ ;  /* 0x0000000cff03723e */ /* 0x001fe200048070ff */
[----:B------:R-:W-:Y:S01]  /*ac50*/  FMUL R139, R139, UR41 ;  /* 0x000000298b8b7c20 */ /* 0x000fe20008400000 */
        /* <DEDUP_REMOVED lines=185> */
[----:B------:R-:W-:Y:S01]  /*b7f0*/  FMUL R218, R218, UR41 ;  /* 0x00000029dada7c20 */ /* 0x000fe20008400000 */
[----:B------:R-:W-:Y:S01]  /*b800*/  @!P6 STG.E.U8 desc[UR46][R24.64+0x28], R149 ;  /* 0x000028951800e986 */ /* 0x000fe2000c10112e */
[----:B------:R-:W-:Y:S01]  /*b810*/  ISETP.LT.OR P6, PT, R41, 0x29, !P2 ;  /* 0x000000292900780c */ /* 0x000fe200057c1670 */
[----:B------:R-:W-:Y:S01]  /*b820*/  FMUL R219, R219, UR41 ;  /* 0x00000029dbdb7c20 */ /* 0x000fe20008400000 */
[----:B------:R-:W-:Y:S01]  /*b830*/  F2FP.SATFINITE.E4M3.F32.PACK_AB_MERGE_C R215, RZ, R215, RZ ;  /* 0x000000d7ffd7723e */ /* 0x000fe200048070ff */
[----:B------:R-:W-:Y:S01]  /*b840*/  FMUL R220, R220, UR41 ;  /* 0x00000029dcdc7c20 */ /* 0x000fe20008400000 */
[----:B------:R-:W-:Y:S01]  /*b850*/  F2FP.SATFINITE.E4M3.F32.PACK_AB_MERGE_C R217, RZ, R217, RZ ;  /* 0x000000d9ffd9723e */ /* 0x000fe200048070ff */
        /* <DEDUP_REMOVED lines=9> */
[----:B------:R-:W-:-:S02]  /*b8f0*/  ISETP.LT.OR P6, PT, R41, 0x21, !P1 ;  /* 0x000000212900780c */ /* 0x000fc40004fc1670 */
[----:B------:R-:W-:Y:S02]  /*b900*/  F2FP.SATFINITE.E4M3.F32.PACK_AB_MERGE_C R221, RZ, R221, RZ ;  /* 0x000000ddffdd723e */ /* 0x000fe400048070ff */
[----:B------:R-:W-:Y:S02]  /*b910*/  F2FP.SATFINITE.E4M3.F32.PACK_AB_MERGE_C R223, RZ, R223, RZ ;  /* 0x000000dfffdf723e */ /* 0x000fe400048070ff */
[----:B------:R-:W-:Y:S02]  /*b920*/  F2FP.SATFINITE.E4M3.F32.PACK_AB_MERGE_C R7, RZ, R224, RZ ;  /* 0x000000e0ff07723e */ /* 0x000fe400048070ff */
[----:B0-----:R-:W-:Y:S01]  /*b930*/  F2FP.SATFINITE.E4M3.F32.PACK_AB_MERGE_C R5, RZ, R154, RZ ;  /* 0x0000009aff05723e */ /* 0x001fe200048070ff */
[----:B------:R0:W-:Y:S01]  /*b940*/  @!P5 STG.E.U8 desc[UR46][R26.64+0x29], R3 ;  /* 0x000029031a00d986 */ /* 0x0001e2000c10112e */
[----:B------:R-:W-:-:S03]  /*b950*/  ISETP.LT.OR P5, PT, R41, 0x22, !P1 ;  /* 0x000000222900780c */ /* 0x000fc60004fa1670 */
[----:B------:R-:W-:Y:S01]  /*b960*/  @!P6 STG.E.U8 desc[UR46][R28.64+0x20], R153 ;  /* 0x000020991c00e986 */ /* 0x000fe2000c10112e */
[----:B------:R-:W-:Y:S02]  /*b970*/  ISETP.LT.OR P6, PT, R41, 0x21, !P0 ;  /* 0x000000212900780c */ /* 0x000fe400047c1670 */
[----:B0-----:R-:W-:-:S07]  /*b980*/  F2FP.SATFINITE.E4M3.F32.PACK_AB_MERGE_C R3, RZ, R156, RZ ;  /* 0x0000009cff03723e */ /* 0x001fce00048070ff */
        /* <DEDUP_REMOVED lines=143> */
[C---:B------:R-:W-:Y:S02]  /*c280*/  ISETP.LT.OR P6, PT, R41.reuse, 0x69, !P3 ;  /* 0x000000692900780c */ /* 0x040fe40005fc1670 */
[----:B------:R-:W-:Y:S02]  /*c290*/  ISETP.LT.OR P3, PT, R41, 0x6a, !P3 ;  /* 0x0000006a2900780c */ /* 0x000fe40005f61670 */
[----:B0-----:R-:W-:-:S05]  /*c2a0*/  F2FP.SATFINITE.E4M3.F32.PACK_AB_MERGE_C R5, RZ, R214, RZ ;  /* 0x000000d6ff05723e */ /* 0x001fca00048070ff */
[----:B------:R0:W-:Y:S01]  /*c2b0*/  @!P5 STG.E.U8 desc[UR46][R26.64+0x61], R3 ;  /* 0x000061031a00d986 */ /* 0x0001e2000c10112e */
[C---:B------:R-:W-:Y:S02]  /*c2c0*/  ISETP.LT.OR P5, PT, R41.reuse, 0x69, !P2 ;  /* 0x000000692900780c */ /* 0x040fe400057a1670 */
[C---:B------:R-:W-:Y:S01]  /*c2d0*/  ISETP.LT.OR P2, PT, R41.reuse, 0x6a, !P2 ;  /* 0x0000006a2900780c */ /* 0x040fe20005741670 */
[----:B------:R-:W-:Y:S01]  /*c2e0*/  @!P6 STG.E.U8 desc[UR46][R24.64+0x68], R213 ;  /* 0x000068d51800e986 */ /* 0x000fe2000c10112e */
[----:B------:R-:W-:-:S03]  /*c2f0*/  ISETP.LT.OR P6, PT, R41, 0x61, !P1 ;  /* 0x000000612900780c */ /* 0x000fc60004fc1670 */
[----:B------:R1:W-:Y:S01]  /*c300*/  @!P3 STG.E.U8 desc[UR46][R24.64+0x69], R5 ;  /* 0x000069051800b986 */ /* 0x0003e2000c10112e */
[----:B------:R-:W-:Y:S02]  /*c310*/  ISETP.LT.OR P3, PT, R41, 0x62, !P1 ;  /* 0x000000622900780c */ /* 0x000fe40004f61670 */
[----:B0-----:R-:W-:-:S03]  /*c320*/  F2FP.SATFINITE.E4M3.F32.PACK_AB_MERGE_C R3, RZ, R216, RZ ;  /* 0x000000d8ff03723e */ /* 0x001fc600048070ff */
[----:B------:R-:W-:Y:S01]  /*c330*/  @!P5 STG.E.U8 desc[UR46][R26.64+0x68], R215 ;  /* 0x000068d71a00d986 */ /* 0x000fe2000c10112e */
[----:B------:R-:W-:-:S03]  /*c340*/  ISETP.LT.OR P5, PT, R41, 0x61, !P0 ;  /* 0x000000612900780c */ /* 0x000fc600047a1670 */
[----:B------:R0:W-:Y:S01]  /*c350*/  @!P2 STG.E.U8 desc[UR46][R26.64+0x69], R3 ;  /* 0x000069031a00a986 */ /* 0x0001e2000c10112e */
[C---:B------:R-:W-:Y:S02]  /*c360*/  ISETP.LT.OR P2, PT, R41.reuse, 0x69, !P1 ;  /* 0x000000692900780c */ /* 0x040fe40004f41670 */
[----:B-1----:R-:W-:Y:S01]  /*c370*/  F2FP.SATFINITE.E4M3.F32.PACK_AB_MERGE_C R5, RZ, R218, RZ ;  /* 0x000000daff05723e */ /* 0x002fe200048070ff */
[----:B------:R-:W-:Y:S01]  /*c380*/  @!P6 STG.E.U8 desc[UR46][R28.64+0x60], R217 ;  /* 0x000060d91c00e986 */ /* 0x000fe2000c10112e */
[C---:B------:R-:W-:Y:S02]  /*c390*/  ISETP.LT.OR P6, PT, R41.reuse, 0x62, !P0 ;  /* 0x000000622900780c */ /* 0x040fe400047c1670 */
[C---:B------:R-:W-:Y:S01]  /*c3a0*/  ISETP.LT.OR P1, PT, R41.reuse, 0x6a, !P1 ;  /* 0x0000006a2900780c */ /* 0x040fe20004f21670 */
[----:B------:R1:W-:Y:S01]  /*c3b0*/  @!P3 STG.E.U8 desc[UR46][R28.64+0x61], R5 ;  /* 0x000061051c00b986 */ /* 0x0003e2000c10112e */
[C---:B------:R-:W-:Y:S02]  /*c3c0*/  ISETP.LT.OR P3, PT, R41.reuse, 0x69, !P0 ;  /* 0x000000692900780c */ /* 0x040fe40004761670 */
[----:B------:R-:W-:Y:S01]  /*c3d0*/  ISETP.LT.OR P0, PT, R41, 0x6a, !P0 ;  /* 0x0000006a2900780c */ /* 0x000fe20004701670 */
[----:B------:R2:W-:Y:S01]  /*c3e0*/  @!P5 STG.E.U8 desc[UR46][R30.64+0x60], R219 ;  /* 0x000060db1e00d986 */ /* 0x0005e2000c10112e */
[----:B0-----:R-:W-:-:S05]  /*c3f0*/  F2FP.SATFINITE.E4M3.F32.PACK_AB_MERGE_C R3, RZ, R220, RZ ;  /* 0x000000dcff03723e */ /* 0x001fca00048070ff */
[----:B------:R2:W-:Y:S01]  /*c400*/  @!P6 STG.E.U8 desc[UR46][R30.64+0x61], R3 ;  /* 0x000061031e00e986 */ /* 0x0005e2000c10112e */
[----:B-1----:R-:W-:-:S03]  /*c410*/  F2FP.SATFINITE.E4M3.F32.PACK_AB_MERGE_C R5, RZ, R222, RZ ;  /* 0x000000deff05723e */ /* 0x002fc600048070ff */
[----:B------:R2:W-:Y:S04]  /*c420*/  @!P2 STG.E.U8 desc[UR46][R28.64+0x68], R221 ;  /* 0x000068dd1c00a986 */ /* 0x0005e8000c10112e */
[----:B------:R2:W-:Y:S04]  /*c430*/  @!P1 STG.E.U8 desc[UR46][R28.64+0x69], R5 ;  /* 0x000069051c009986 */ /* 0x0005e8000c10112e */
[----:B------:R2:W-:Y:S04]  /*c440*/  @!P3 STG.E.U8 desc[UR46][R30.64+0x68], R223 ;  /* 0x000068df1e00b986 */ /* 0x0005e8000c10112e */
[----:B------:R2:W-:Y:S02]  /*c450*/  @!P0 STG.E.U8 desc[UR46][R30.64+0x69], R7 ;  /* 0x000069071e008986 */ /* 0x0005e4000c10112e */
.L_x_264:
[----:B------:R-:W-:Y:S05]  /*c460*/  BSYNC B0 ;  /* 0x0000000000007941 */ /* 0x000fea0003800000 */
.L_x_38:
[----:B0-2---:R-:W2:Y:S04]  /*c470*/  LDL.LU R3, [R1+0x8] ;  /* 0x0000080001037983 */ /* 0x005ea80000300800 */
[----:B------:R-:W2:Y:S01]  /*c480*/  LDL.LU R2, [R1+0xc] ;  /* 0x00000c0001027983 */ /* 0x000ea20000300800 */
[----:B------:R-:W-:Y:S01]  /*c490*/  ULDC UR12, c[0x0][0xc] ;  /* 0x00000300000c7ab9 */ /* 0x000fe20000000800 */
[----:B------:R-:W-:Y:S01]  /*c4a0*/  ULDC UR13, c[0x0][0x10] ;  /* 0x00000400000d7ab9 */ /* 0x000fe20000000800 */
[----:B----4-:R-:W2:Y:S01]  /*c4b0*/  LDC R5, c[0x0][0x14] ;  /* 0x00000500ff057b82 */ /* 0x010ea20000000800 */
[----:B------:R-:W-:Y:S01]  /*c4c0*/  UIMAD.WIDE.U32 UR12, UR12, UR13, URZ ;  /* 0x0000000d0c0c72a5 */ /* 0x000fe2000f8e003f */
[----:B-----5:R-:W-:Y:S01]  /*c4d0*/  PRMT R0, RZ, 0x7610, R0 ;  /* 0x00007610ff007816 */ /* 0x020fe20000000000 */
[----:B------:R-:W-:-:S04]  /*c4e0*/  UMOV UR42, 0xffffffff ;  /* 0xffffffff002a7882 */ /* 0x000fc80000000000 */
[----:B--2---:R-:W-:-:S04]  /*c4f0*/  IMAD.WIDE.U32 R2, R5, UR12, R2 ;  /* 0x0000000c05027c25 */ /* 0x004fc8000f8e0002 */
[----:B------:R-:W-:Y:S01]  /*c500*/  IMAD R5, R5, UR13, RZ ;  /* 0x0000000d05057c24 */ /* 0x000fe2000f8e02ff */
[----:B------:R-:W-:Y:S01]  /*c510*/  ULDC.64 UR12, c[0x0][0x650] ;  /* 0x00019400000c7ab9 */ /* 0x000fe20000000a00 */
[----:B------:R-:W-:Y:S01]  /*c520*/  IMAD.MOV.U32 R19, RZ, RZ, R2 ;  /* 0x000000ffff137224 */ /* 0x000fe200078e0002 */
[----:B------:R-:W-:Y:S01]  /*c530*/  ISETP.GE.U32.AND P0, PT, R2, UR12, PT ;  /* 0x0000000c02007c0c */ /* 0x000fe2000bf06070 */
[----:B------:R-:W-:Y:S02]  /*c540*/  IMAD.IADD R22, R3, 0x1, R5 ;  /* 0x0000000103167824 */ /* 0x000fe400078e0205 */
[----:B------:R-:W-:-:S03]  /*c550*/  IMAD.MOV.U32 R2, RZ, RZ, -0x1 ;  /* 0xffffffffff027424 */ /* 0x000fc600078e00ff */
[----:B------:R0:W-:Y:S01]  /*c560*/  STL [R1+0x8], R22 ;  /* 0x0000081601007387 */ /* 0x0001e20000100800 */
[----:B------:R-:W-:-:S03]  /*c570*/  ISETP.GE.U32.AND.EX P0, PT, R22, UR13, PT, P0 ;  /* 0x0000000d16007c0c */ /* 0x000fc6000bf06100 */
[----:B------:R0:W-:Y:S04]  /*c580*/  STL [R1+0xc], R19 ;  /* 0x00000c1301007387 */ /* 0x0001e80000100800 */
[----:B------:R0:W-:Y:S06]  /*c590*/  STL [R1+0x14], R2 ;  /* 0x0000140201007387 */ /* 0x0001ec0000100800 */
[----:B------:R-:W-:Y:S05]  /*c5a0*/  @P0 BRA `(.L_x_265) ;  /* 0x00000004006c0947 */ /* 0x000fea0003800000 */
[----:B------:R-:W2:Y:S01]  /*c5b0*/  S2R R14, SR_CTAID.X ;  /* 0x00000000000e7919 */ /* 0x000ea20000002500 */
[----:B------:R-:W4:Y:S01]  /*c5c0*/  LDC.64 R8, c[0x0][0x628] ;  /* 0x00018a00ff087b82 */ /* 0x000f220000000a00 */
[----:B------:R-:W-:Y:S01]  /*c5d0*/  ULDC UR6, c[0x0][0x150] ;  /* 0x0000540000067ab9 */ /* 0x000fe20000000800 */
[----:B------:R-:W-:Y:S01]  /*c5e0*/  IMAD.MOV.U32 R6, RZ, RZ, R19 ;  /* 0x000000ffff067224 */ /* 0x000fe200078e0013 */
[----:B------:R-:W0:Y:S01]  /*c5f0*/  S2R R16, SR_CTAID.Y ;  /* 0x0000000000107919 */ /* 0x000e220000002600 */
[----:B------:R-:W-:-:S04]  /*c600*/  IMAD.MOV.U32 R7, RZ, RZ, R22 ;  /* 0x000000ffff077224 */ /* 0x000fc800078e0016 */
[----:B------:R-:W0:Y:S08]  /*c610*/  LDC R17, c[0x0][0x144] ;  /* 0x00005100ff117b82 */ /* 0x000e300000000800 */
[----:B------:R-:W0:Y:S08]  /*c620*/  LDC R10, c[0x0][0x630] ;  /* 0x00018c00ff0a7b82 */ /* 0x000e300000000800 */
[----:B------:R-:W0:Y:S01]  /*c630*/  LDC.64 R12, c[0x0][0x620] ;  /* 0x00018800ff0c7b82 */ /* 0x000e220000000a00 */
[----:B----4-:R-:W-:-:S04]  /*c640*/  ISETP.NE.U32.AND P0, PT, R8, RZ, PT ;  /* 0x000000ff0800720c */ /* 0x010fc80003f05070 */
[----:B------:R-:W-:Y:S02]  /*c650*/  ISETP.NE.AND.EX P0, PT, R9, RZ, PT, P0 ;  /* 0x000000ff0900720c */ /* 0x000fe40003f05300 */
[----:B--2---:R-:W-:-:S05]  /*c660*/  I2FP.F32.U32 R0, R14 ;  /* 0x0000000e00007245 */ /* 0x004fca0000201000 */
[----:B------:R-:W-:-:S04]  /*c670*/  FMUL R0, R0, UR6 ;  /* 0x0000000600007c20 */ /* 0x000fc80008400000 */
[----:B------:R2:W4:Y:S02]  /*c680*/  F2I.U32.TRUNC.NTZ R15, R0 ;  /* 0x00000000000f7305 */ /* 0x000524000020f000 */
[----:B------:R-:W-:Y:S05]  /*c690*/  @!P0 BRA `(.L_x_266) ;  /* 0x0000000000288947 */ /* 0x000fea0003800000 */
[----:B--2---:R-:W2:Y:S02]  /*c6a0*/  LDC R0, c[0x0][0x634] ;  /* 0x00018d00ff007b82 */ /* 0x004ea40000000800 */
[----:B--2---:R-:W-:-:S05]  /*c6b0*/  IADD3 R7, P0, R19, R0, RZ ;  /* 0x0000000013077210 */ /* 0x004fca0007f1e0ff */
[----:B------:R-:W-:-:S04]  /*c6c0*/  IMAD.X R11, RZ, RZ, R22, P0 ;  /* 0x000000ffff0b7224 */ /* 0x000fc800000e0616 */
[----:B0-----:R-:W-:-:S04]  /*c6d0*/  IMAD.WIDE.U32 R2, R11, R8, RZ ;  /* 0x000000080b027225 */ /* 0x001fc800078e00ff */
[----:B------:R-:W-:-:S04]  /*c6e0*/  IMAD.WIDE.U32 R4, P0, R7, R9, R2 ;  /* 0x0000000907047225 */ /* 0x000fc80007800002 */
[----:B------:R-:W-:-:S04]  /*c6f0*/  IMAD.WIDE.U32 R2, R7, R8, RZ ;  /* 0x0000000807027225 */ /* 0x000fc800078e00ff */
[----:B------:R-:W-:Y:S01]  /*c700*/  IMAD.X R7, RZ, RZ, RZ, P0 ;  /* 0x000000ffff077224 */ /* 0x000fe200000e06ff */
[----:B------:R-:W-:Y:S01]  /*c710*/  IADD3 RZ, P0, R3, R4, RZ ;  /* 0x0000000403ff7210 */ /* 0x000fe20007f1e0ff */
[----:B------:R-:W-:-:S04]  /*c720*/  IMAD.MOV.U32 R6, RZ, RZ, R5 ;  /* 0x000000ffff067224 */ /* 0x000fc800078e0005 */
[----:B------:R-:W-:-:S08]  /*c730*/  IMAD.WIDE.U32.X R6, R11, R9, R6, P0 ;  /* 0x000000090b067225 */ /* 0x000fd000000e0406 */
.L_x_266:
[-CC-:B01----:R-:W-:Y:S01]  /*c740*/  SHF.R.U64 R24, R6, R10.reuse, R7.reuse ;  /* 0x0000000a06187219 */ /* 0x183fe20000001207 */
[----:B------:R-:W0:Y:S01]  /*c750*/  LDC.64 R20, c[0x0][0x640] ;  /* 0x00019000ff147b82 */ /* 0x000e220000000a00 */
[----:B--2---:R-:W-:Y:S01]  /*c760*/  SHF.R.U32.HI R0, RZ, R10, R7 ;  /* 0x0000000aff007219 */ /* 0x004fe20000011607 */
[----:B------:R-:W-:Y:S01]  /*c770*/  IMAD.MOV.U32 R2, RZ, RZ, R19 ;  /* 0x000000ffff027224 */ /* 0x000fe200078e0013 */
[----:B------:R-:W-:Y:S01]  /*c780*/  IADD3 R5, P0, RZ, -R24, RZ ;  /* 0x80000018ff057210 */ /* 0x000fe20007f1e0ff */
[----:B----4-:R-:W-:Y:S01]  /*c790*/  IMAD.MOV R15, RZ, RZ, -R15 ;  /* 0x000000ffff0f7224 */ /* 0x010fe200078e0a0f */
[----:B------:R-:W-:Y:S01]  /*c7a0*/  ULDC UR6, c[0x0][0x154] ;  /* 0x0000550000067ab9 */ /* 0x000fe20000000800 */
[----:B------:R-:W-:Y:S02]  /*c7b0*/  IMAD.MOV.U32 R7, RZ, RZ, 0x1 ;  /* 0x00000001ff077424 */ /* 0x000fe400078e00ff */
[----:B------:R-:W1:Y:S01]  /*c7c0*/  LDC R4, c[0x0][0x618] ;  /* 0x00018600ff047b82 */ /* 0x000e620000000800 */
[----:B------:R-:W-:-:S02]  /*c7d0*/  IMAD.X R3, RZ, RZ, ~R0, P0 ;  /* 0x000000ffff037224 */ /* 0x000fc400000e0e00 */
[----:B------:R-:W-:Y:S02]  /*c7e0*/  IMAD R15, R17, R15, R14 ;  /* 0x0000000f110f7224 */ /* 0x000fe400078e020e */
[-C--:B------:R-:W-:Y:S02]  /*c7f0*/  IMAD R0, R3, R12.reuse, RZ ;  /* 0x0000000c03007224 */ /* 0x080fe400078e02ff */
[----:B------:R-:W-:Y:S01]  /*c800*/  IMAD.MOV.U32 R3, RZ, RZ, R22 ;  /* 0x000000ffff037224 */ /* 0x000fe200078e0016 */
[----:B------:R-:W2:Y:S01]  /*c810*/  LDC R6, c[0x0][0x608] ;  /* 0x00018200ff067b82 */ /* 0x000ea20000000800 */
[----:B------:R-:W-:-:S04]  /*c820*/  IMAD.WIDE.U32 R2, R5, R12, R2 ;  /* 0x0000000c05027225 */ /* 0x000fc800078e0002 */
[----:B------:R-:W-:-:S03]  /*c830*/  IMAD R5, R5, R13, R0 ;  /* 0x0000000d05057224 */ /* 0x000fc600078e0200 */
[----:B------:R-:W4:Y:S01]  /*c840*/  LDC R18, c[0x0][0x658] ;  /* 0x00019600ff127b82 */ /* 0x000f220000000800 */
[----:B------:R-:W-:Y:S01]  /*c850*/  I2FP.F32.U32 R0, R16 ;  /* 0x0000001000007245 */ /* 0x000fe20000201000 */
[----:B------:R-:W-:Y:S01]  /*c860*/  IMAD.IADD R3, R3, 0x1, R5 ;  /* 0x0000000103037824 */ /* 0x000fe200078e0205 */
[----:B0-----:R-:W-:Y:S01]  /*c870*/  ISETP.NE.U32.AND P0, PT, R20, RZ, PT ;  /* 0x000000ff1400720c */ /* 0x001fe20003f05070 */
[----:B------:R-:W-:Y:S02]  /*c880*/  IMAD.MOV.U32 R5, RZ, RZ, -0x1 ;  /* 0xffffffffff057424 */ /* 0x000fe400078e00ff */
[----:B------:R-:W-:Y:S02]  /*c890*/  FMUL R0, R0, UR6 ;  /* 0x0000000600007c20 */ /* 0x000fe40008400000 */
[----:B------:R-:W0:Y:S01]  /*c8a0*/  LDC R13, c[0x0][0x148] ;  /* 0x00005200ff0d7b82 */ /* 0x000e220000000800 */
[----:B-1----:R-:W-:Y:S01]  /*c8b0*/  SHF.R.U64 R10, R2, R4, R3 ;  /* 0x00000004020a7219 */ /* 0x002fe20000001203 */
[----:B------:R1:W0:Y:S01]  /*c8c0*/  F2I.U32.TRUNC.NTZ R12, R0 ;  /* 0x00000000000c7305 */ /* 0x000222000020f000 */
[----:B------:R-:W-:-:S02]  /*c8d0*/  ISETP.NE.AND.EX P0, PT, R21, RZ, PT, P0 ;  /* 0x000000ff1500720c */ /* 0x000fc40003f05300 */
[----:B------:R-:W-:-:S03]  /*c8e0*/  SHF.R.U32.HI R3, RZ, R4, R3 ;  /* 0x00000004ff037219 */ /* 0x000fc60000011603 */
[----:B------:R-:W0:Y:S01]  /*c8f0*/  LDC R14, c[0x0][0x600] ;  /* 0x00018000ff0e7b82 */ /* 0x000e220000000800 */
[-CC-:B--2---:R-:W-:Y:S02]  /*c900*/  SHF.R.U64 R8, R10, R6.reuse, R3.reuse ;  /* 0x000000060a087219 */ /* 0x184fe40000001203 */
[----:B------:R-:W-:-:S05]  /*c910*/  SHF.R.U32.HI R3, RZ, R6, R3 ;  /* 0x00000006ff037219 */ /* 0x000fca0000011603 */
[----:B------:R-:W2:Y:S01]  /*c920*/  LDC R19, c[0x0][0x648] ;  /* 0x00019200ff137b82 */ /* 0x000ea20000000800 */
[-CC-:B----4-:R-:W-:Y:S02]  /*c930*/  SHF.R.U64 R11, R8, R18.reuse, R3.reuse ;  /* 0x00000012080b7219 */ /* 0x190fe40000001203 */
[-C--:B------:R-:W-:Y:S02]  /*c940*/  SHF.L.U32 R5, R5, R18.reuse, RZ ;  /* 0x0000001205057219 */ /* 0x080fe400000006ff */
[-C--:B------:R-:W-:Y:S01]  /*c950*/  SHF.R.U32.HI R3, RZ, R18.reuse, R3 ;  /* 0x00000012ff037219 */ /* 0x080fe20000011603 */
[----:B------:R-:W-:Y:S01]  /*c960*/  IMAD.MOV.U32 R2, RZ, RZ, R11 ;  /* 0x000000ffff027224 */ /* 0x000fe200078e000b */
[----:B------:R-:W-:Y:S01]  /*c970*/  SHF.L.U32 R40, R7, R18, RZ ;  /* 0x0000001207287219 */ /* 0x000fe200000006ff */
[----:B------:R-:W4:Y:S01]  /*c980*/  LDC R22, c[0x0][0x638] ;  /* 0x00018e00ff167b82 */ /* 0x000f220000000800 */
[----:B------:R-:W-:-:S07]  /*c990*/  LOP3.LUT R17, RZ, R5, RZ, 0x33, !PT ;  /* 0x00000005ff117212 */ /* 0x000fce00078e33ff */
[----:B------:R-:W0:Y:S01]  /*c9a0*/  LDC R23, c[0x0][0x610] ;  /* 0x00018400ff177b82 */ /* 0x000e220000000800 */
[----:B-1----:R-:W-:Y:S05]  /*c9b0*/  @!P0 BRA `(.L_x_267) ;  /* 0x0000000000288947 */ /* 0x002fea0003800000 */
        /* <DEDUP_REMOVED lines=10> */
.L_x_267:
[----:B--2---:R-:W-:Y:S01]  /*ca60*/  SHF.R.U64 R0, R2, R19, R3 ;  /* 0x0000001302007219 */ /* 0x004fe20000001203 */
[----:B0-----:R-:W-:Y:S01]  /*ca70*/  VIADD R3, R14, 0xffffffff ;  /* 0xffffffff0e037836 */ /* 0x001fe20000000000 */
[----:B------:R-:W-:Y:S01]  /*ca80*/  LOP3.LUT R5, R8, R17, RZ, 0xc0, !PT ;  /* 0x0000001108057212 */ /* 0x000fe200078ec0ff */
[----:B------:R-:W-:Y:S01]  /*ca90*/  IMAD.MOV R12, RZ, RZ, -R12 ;  /* 0x000000ffff0c7224 */ /* 0x000fe200078e0a0c */
[----:B------:R-:W-:Y:S01]  /*caa0*/  R2UR UR42, R24 ;  /* 0x00000000182a72ca */ /* 0x000fe200000e0000 */
[----:B------:R-:W-:Y:S01]  /*cab0*/  IMAD.MOV R2, RZ, RZ, -R0 ;  /* 0x000000ffff027224 */ /* 0x000fe200078e0a00 */
[----:B------:R-:W-:Y:S01]  /*cac0*/  LOP3.LUT R3, R10, R3, RZ, 0xc0, !PT ;  /* 0x000000030a037212 */ /* 0x000fe200078ec0ff */
[----:B------:R-:W-:Y:S02]  /*cad0*/  IMAD R40, R40, R0, R5 ;  /* 0x0000000028287224 */ /* 0x000fe400078e0205 */
[----:B------:R-:W-:Y:S02]  /*cae0*/  @P4 IMAD R15, R13, R12, R16 ;  /* 0x0000000c0d0f4224 */ /* 0x000fe400078e0210 */
[----:B----4-:R-:W-:-:S02]  /*caf0*/  IMAD R0, R2, R22, R11 ;  /* 0x0000001602007224 */ /* 0x010fc400078e020b */
[----:B------:R-:W-:Y:S02]  /*cb00*/  IMAD R40, R40, R23, R15 ;  /* 0x0000001728287224 */ /* 0x000fe400078e020f */
[----:B------:R-:W-:Y:S02]  /*cb10*/  IMAD R3, R0, R14, R3 ;  /* 0x0000000e00037224 */ /* 0x000fe400078e0203 */
[----:B------:R-:W-:-:S03]  /*cb20*/  IMAD.MOV.U32 R0, RZ, RZ, 0x1 ;  /* 0x00000001ff007424 */ /* 0x000fc600078e00ff */
[----:B------:R-:W-:Y:S02]  /*cb30*/  SEL R2, R3, R40, !P4 ;  /* 0x0000002803027207 */ /* 0x000fe40006000000 */
[----:B------:R-:W-:-:S03]  /*cb40*/  SEL R40, R40, R3, !P4 ;  /* 0x0000000328287207 */ /* 0x000fc60006000000 */
[----:B------:R2:W-:Y:S04]  /*cb50*/  STL [R1+0x14], R2 ;  /* 0x0000140201007387 */ /* 0x0005e80000100800 */
.L_x_265:
[----:B------:R4:W-:Y:S01]  /*cb60*/  STL [R1+0x10], R40 ;  /* 0x0000102801007387 */ /* 0x0009e20000100800 */
[----:B------:R-:W-:-:S13]  /*cb70*/  LOP3.LUT P0, RZ, R0, 0xff, RZ, 0xc0, !PT ;  /* 0x000000ff00ff7812 */ /* 0x000fda000780c0ff */
[----:B----4-:R-:W-:Y:S05]  /*cb80*/  @P0 BRA `(.L_x_268) ;  /* 0xffffff48007c0947 */ /* 0x010fea000383ffff */
[----:B------:R-:W-:Y:S05]  /*cb90*/  EXIT ;  /* 0x000000000000794d */ /* 0x000fea0003800000 */
.L_x_8:
[----:B------:R-:W2:Y:S01]  /*cba0*/  LDL R22, [R1+0xc] ;  /* 0x00000c0001167983 */ /* 0x000ea20000100800 */
[----:B------:R-:W-:-:S03]  /*cbb0*/  ULDC.64 UR4, c[0x0][0x650] ;  /* 0x0001940000047ab9 */ /* 0x000fc60000000a00 */
[----:B0-----:R-:W3:Y:S01]  /*cbc0*/  LDL R23, [R1+0x8] ;  /* 0x0000080001177983 */ /* 0x001ee20000100800 */
[----:B------:R-:W-:Y:S01]  /*cbd0*/  PRMT R4, RZ, 0x7610, R4 ;  /* 0x00007610ff047816 */ /* 0x000fe20000000004 */
[----:B------:R-:W-:Y:S02]  /*cbe0*/  IMAD.MOV.U32 R5, RZ, RZ, -0x1 ;  /* 0xffffffffff057424 */ /* 0x000fe400078e00ff */
[----:B------:R-:W-:Y:S02]  /*cbf0*/  IMAD.MOV.U32 R7, RZ, RZ, -0x1 ;  /* 0xffffffffff077424 */ /* 0x000fe400078e00ff */
[----:B------:R-:W-:Y:S01]  /*cc00*/  IMAD.MOV.U32 R6, RZ, RZ, -0x1 ;  /* 0xffffffffff067424 */ /* 0x000fe200078e00ff */
[----:B--2---:R-:W-:-:S04]  /*cc10*/  ISETP.GE.U32.AND P0, PT, R22, UR4, PT ;  /* 0x0000000416007c0c */ /* 0x004fc8000bf06070 */
[----:B---3--:R-:W-:-:S13]  /*cc20*/  ISETP.GE.U32.AND.EX P0, PT, R23, UR5, PT, P0 ;  /* 0x0000000517007c0c */ /* 0x008fda000bf06100 */
[----:B------:R-:W-:Y:S05]  /*cc30*/  @P0 BRA `(.L_x_269) ;  /* 0x00000004002c0947 */ /* 0x000fea0003800000 */
[----:B------:R-:W0:Y:S01]  /*cc40*/  LDC.64 R14, c[0x0][0x628] ;  /* 0x00018a00ff0e7b82 */ /* 0x000e220000000a00 */
[----:B------:R-:W-:Y:S02]  /*cc50*/  IMAD.MOV.U32 R8, RZ, RZ, R22 ;  /* 0x000000ffff087224 */ /* 0x000fe400078e0016 */
[----:B------:R-:W-:-:S05]  /*cc60*/  IMAD.MOV.U32 R9, RZ, RZ, R23 ;  /* 0x000000ffff097224 */ /* 0x000fca00078e0017 */
[----:B------:R-:W1:Y:S08]  /*cc70*/  LDC R10, c[0x0][0x630] ;  /* 0x00018c00ff0a7b82 */ /* 0x000e700000000800 */
[----:B------:R-:W2:Y:S01]  /*cc80*/  LDC.64 R16, c[0x0][0x620] ;  /* 0x00018800ff107b82 */ /* 0x000ea20000000a00 */
[----:B0-----:R-:W-:-:S04]  /*cc90*/  ISETP.NE.U32.AND P0, PT, R14, RZ, PT ;  /* 0x000000ff0e00720c */ /* 0x001fc80003f05070 */
[----:B------:R-:W-:-:S13]  /*cca0*/  ISETP.NE.AND.EX P0, PT, R15, RZ, PT, P0 ;  /* 0x000000ff0f00720c */ /* 0x000fda0003f05300 */
[----:B-12---:R-:W-:Y:S05]  /*ccb0*/  @!P0 BRA `(.L_x_270) ;  /* 0x0000000000288947 */ /* 0x006fea0003800000 */
[----:B------:R-:W0:Y:S02]  /*ccc0*/  LDC R4, c[0x0][0x634] ;  /* 0x00018d00ff047b82 */ /* 0x000e240000000800 */
[----:B0-----:R-:W-:-:S05]  /*ccd0*/  IADD3 R9, P0, R22, R4, RZ ;  /* 0x0000000416097210 */ /* 0x001fca0007f1e0ff */
        /* <DEDUP_REMOVED lines=8> */
.L_x_270:
[----:B------:R-:W0:Y:S01]  /*cd60*/  LDC.64 R20, c[0x0][0x640] ;  /* 0x00019000ff147b82 */ /* 0x000e220000000a00 */
[-CC-:B------:R-:W-:Y:S02]  /*cd70*/  SHF.R.U64 R14, R8, R10.reuse, R9.reuse ;  /* 0x0000000a080e7219 */ /* 0x180fe40000001209 */
[----:B------:R-:W-:Y:S02]  /*cd80*/  SHF.R.U32.HI R4, RZ, R10, R9 ;  /* 0x0000000aff047219 */ /* 0x000fe40000011609 */
[----:B------:R-:W-:-:S03]  /*cd90*/  IADD3 R7, P0, RZ, -R14, RZ ;  /* 0x8000000eff077210 */ /* 0x000fc60007f1e0ff */
[----:B------:R-:W1:Y:S02]  /*cda0*/  LDC R8, c[0x0][0x618] ;  /* 0x00018600ff087b82 */ /* 0x000e640000000800 */
[----:B------:R-:W-:Y:S02]  /*cdb0*/  IMAD.X R5, RZ, RZ, ~R4, P0 ;  /* 0x000000ffff057224 */ /* 0x000fe400000e0e04 */
[----:B------:R-:W-:Y:S02]  /*cdc0*/  IMAD.MOV.U32 R4, RZ, RZ, R22 ;  /* 0x000000ffff047224 */ /* 0x000fe400078e0016 */
[-C--:B------:R-:W-:Y:S02]  /*cdd0*/  IMAD R6, R5, R16.reuse, RZ ;  /* 0x0000001005067224 */ /* 0x080fe400078e02ff */
[----:B------:R-:W2:Y:S01]  /*cde0*/  LDC R18, c[0x0][0x608] ;  /* 0x00018200ff127b82 */ /* 0x000ea20000000800 */
[----:B------:R-:W-:Y:S02]  /*cdf0*/  IMAD.MOV.U32 R5, RZ, RZ, R23 ;  /* 0x000000ffff057224 */ /* 0x000fe400078e0017 */
[----:B------:R-:W-:-:S05]  /*ce00*/  IMAD.WIDE.U32 R4, R7, R16, R4 ;  /* 0x0000001007047225 */ /* 0x000fca00078e0004 */
[----:B------:R-:W3:Y:S01]  /*ce10*/  LDC R19, c[0x0][0x658] ;  /* 0x00019600ff137b82 */ /* 0x000ee20000000800 */
[----:B------:R-:W-:Y:S01]  /*ce20*/  IMAD R7, R7, R17, R6 ;  /* 0x0000001107077224 */ /* 0x000fe200078e0206 */
[----:B0-----:R-:W-:Y:S01]  /*ce30*/  ISETP.NE.U32.AND P0, PT, R20, RZ, PT ;  /* 0x000000ff1400720c */ /* 0x001fe20003f05070 */
[----:B------:R-:W-:Y:S02]  /*ce40*/  IMAD.MOV.U32 R6, RZ, RZ, -0x1 ;  /* 0xffffffffff067424 */ /* 0x000fe400078e00ff */
[----:B------:R-:W-:Y:S01]  /*ce50*/  IMAD.IADD R5, R5, 0x1, R7 ;  /* 0x0000000105057824 */ /* 0x000fe200078e0207 */
[----:B------:R-:W-:Y:S02]  /*ce60*/  ISETP.NE.AND.EX P0, PT, R21, RZ, PT, P0 ;  /* 0x000000ff1500720c */ /* 0x000fe40003f05300 */
[----:B------:R-:W0:Y:S02]  /*ce70*/  LDC R17, c[0x0][0x600] ;  /* 0x00018000ff117b82 */ /* 0x000e240000000800 */
[----:B-1----:R-:W-:-:S02]  /*ce80*/  SHF.R.U64 R10, R4, R8, R5 ;  /* 0x00000008040a7219 */ /* 0x002fc40000001205 */
[----:B------:R-:W-:-:S04]  /*ce90*/  SHF.R.U32.HI R5, RZ, R8, R5 ;  /* 0x00000008ff057219 */ /* 0x000fc80000011605 */
[----:B------:R-:W1:Y:S01]  /*cea0*/  LDC R22, c[0x0][0x648] ;  /* 0x00019200ff167b82 */ /* 0x000e620000000800 */
[-CC-:B--2---:R-:W-:Y:S02]  /*ceb0*/  SHF.R.U64 R15, R10, R18.reuse, R5.reuse ;  /* 0x000000120a0f7219 */ /* 0x184fe40000001205 */
[----:B------:R-:W-:Y:S01]  /*cec0*/  SHF.R.U32.HI R4, RZ, R18, R5 ;  /* 0x00000012ff047219 */ /* 0x000fe20000011605 */
[----:B------:R-:W-:-:S04]  /*ced0*/  IMAD.MOV.U32 R18, RZ, RZ, 0x1 ;  /* 0x00000001ff127424 */ /* 0x000fc800078e00ff */
[----:B------:R-:W2:Y:S01]  /*cee0*/  LDC R23, c[0x0][0x638] ;  /* 0x00018e00ff177b82 */ /* 0x000ea20000000800 */
[-CC-:B---3--:R-:W-:Y:S02]  /*cef0*/  SHF.R.U64 R16, R15, R19.reuse, R4.reuse ;  /* 0x000000130f107219 */ /* 0x188fe40000001204 */
[-C--:B------:R-:W-:Y:S02]  /*cf00*/  SHF.L.U32 R6, R6, R19.reuse, RZ ;  /* 0x0000001306067219 */ /* 0x080fe400000006ff */
[----:B------:R-:W-:Y:S01]  /*cf10*/  SHF.R.U32.HI R5, RZ, R19, R4 ;  /* 0x00000013ff057219 */ /* 0x000fe20000011604 */
[----:B------:R-:W-:Y:S01]  /*cf20*/  IMAD.MOV.U32 R4, RZ, RZ, R16 ;  /* 0x000000ffff047224 */ /* 0x000fe200078e0010 */
[----:B------:R-:W-:Y:S01]  /*cf30*/  LOP3.LUT R24, RZ, R6, RZ, 0x33, !PT ;  /* 0x00000006ff187212 */ /* 0x000fe200078e33ff */
[----:B------:R-:W3:Y:S01]  /*cf40*/  LDC R25, c[0x0][0x610] ;  /* 0x00018400ff197b82 */ /* 0x000ee20000000800 */
[----:B------:R-:W-:Y:S05]  /*cf50*/  @!P0 BRA `(.L_x_271) ;  /* 0x0000000000288947 */ /* 0x000fea0003800000 */
        /* <DEDUP_REMOVED lines=10> */
.L_x_271:
[----:B-1----:R-:W-:Y:S01]  /*d000*/  SHF.R.U64 R4, R4, R22, R5 ;  /* 0x0000001604047219 */ /* 0x002fe20000001205 */
[----:B0-----:R-:W-:Y:S01]  /*d010*/  VIADD R7, R17, 0xffffffff ;  /* 0xffffffff11077836 */ /* 0x001fe20000000000 */
[----:B------:R-:W-:Y:S01]  /*d020*/  SHF.L.U32 R18, R18, R19, RZ ;  /* 0x0000001312127219 */ /* 0x000fe200000006ff */
[----:B------:R-:W-:Y:S01]  /*d030*/  @P4 IMAD R0, R11, R12, R2 ;  /* 0x0000000c0b004224 */ /* 0x000fe200078e0202 */
[----:B------:R-:W-:Y:S01]  /*d040*/  LOP3.LUT R3, R15, R24, RZ, 0xc0, !PT ;  /* 0x000000180f037212 */ /* 0x000fe200078ec0ff */
[----:B------:R-:W-:Y:S01]  /*d050*/  IMAD.MOV R5, RZ, RZ, -R4 ;  /* 0x000000ffff057224 */ /* 0x000fe200078e0a04 */
[----:B------:R-:W-:Y:S01]  /*d060*/  LOP3.LUT R7, R10, R7, RZ, 0xc0, !PT ;  /* 0x000000070a077212 */ /* 0x000fe200078ec0ff */
[----:B------:R-:W-:Y:S02]  /*d070*/  IMAD.MOV.U32 R6, RZ, RZ, R14 ;  /* 0x000000ffff067224 */ /* 0x000fe400078e000e */
[----:B------:R-:W-:Y:S02]  /*d080*/  IMAD R3, R18, R4, R3 ;  /* 0x0000000412037224 */ /* 0x000fe400078e0203 */
[----:B--2---:R-:W-:-:S02]  /*d090*/  IMAD R2, R5, R23, R16 ;  /* 0x0000001705027224 */ /* 0x004fc400078e0210 */
[----:B---3--:R-:W-:Y:S02]  /*d0a0*/  IMAD R0, R3, R25, R0 ;  /* 0x0000001903007224 */ /* 0x008fe400078e0200 */
[----:B------:R-:W-:Y:S02]  /*d0b0*/  IMAD R5, R2, R17, R7 ;  /* 0x0000001102057224 */ /* 0x000fe400078e0207 */
[----:B------:R-:W-:-:S03]  /*d0c0*/  IMAD.MOV.U32 R4, RZ, RZ, 0x1 ;  /* 0x00000001ff047424 */ /* 0x000fc600078e00ff */
[----:B------:R-:W-:Y:S02]  /*d0d0*/  SEL R7, R5, R0, !P4 ;  /* 0x0000000005077207 */ /* 0x000fe40006000000 */
[----:B------:R-:W-:-:S07]  /*d0e0*/  SEL R5, R0, R5, !P4 ;  /* 0x0000000500057207 */ /* 0x000fce0006000000 */
.L_x_269:
[----:B------:R-:W-:-:S08]  /*d0f0*/  NOP ;  /* 0x0000000000007918 */ /* 0x000fd00000000000 */
[----:B------:R-:W0:-:S00]  /*d100*/  USETMAXREG.DEALLOC.CTAPOOL 0x28 ;  /* 0x00000028000079c8 */ /* 0x000e0000080e0500 */
[----:B------:R-:W-:-:S13]  /*d110*/  ISETP.NE.AND P0, PT, RZ, UR6, PT ;  /* 0x00000006ff007c0c */ /* 0x000fda000bf05270 */
[----:B------:R-:W-:Y:S05]  /*d120*/  @P0 EXIT ;  /* 0x000000000000094d */ /* 0x000fea0003800000 */
[----:B0-----:R-:W-:Y:S01]  /*d130*/  LOP3.LUT P0, RZ, R4, 0xff, RZ, 0xc0, !PT ;  /* 0x000000ff04ff7812 */ /* 0x001fe2000780c0ff */
[----:B------:R-:W-:Y:S02]  /*d140*/  IMAD.MOV.U32 R0, RZ, RZ, 0x1 ;  /* 0x00000001ff007424 */ /* 0x000fe400078e00ff */
[----:B------:R-:W-:-:S10]  /*d150*/  IMAD.MOV.U32 R9, RZ, RZ, RZ ;  /* 0x000000ffff097224 */ /* 0x000fd400078e00ff */
[----:B------:R-:W-:Y:S05]  /*d160*/  @!P0 BRA `(.L_x_272) ;  /* 0x0000000c00588947 */ /* 0x000fea0003800000 */
[----:B------:R-:W0:Y:S01]  /*d170*/  S2R R8, SR_CgaCtaId ;  /* 0x0000000000087919 */ /* 0x000e220000008800 */
[----:B------:R-:W-:Y:S01]  /*d180*/  ULDC UR4, c[0x0][0x28c] ;  /* 0x0000a30000047ab9 */ /* 0x000fe20000000800 */
[----:B------:R-:W-:Y:S01]  /*d190*/  ULDC UR5, c[0x0][0x600] ;  /* 0x0001800000057ab9 */ /* 0x000fe20000000800 */
[----:B------:R-:W-:Y:S01]  /*d1a0*/  UIADD3 UR10, UR4, 0x1f, URZ ;  /* 0x0000001f040a7890 */ /* 0x000fe2000fffe03f */
[----:B------:R-:W-:Y:S01]  /*d1b0*/  BSSY B0, `(.L_x_272) ;  /* 0x00000d1000007945 */ /* 0x000fe20003800000 */
[----:B------:R-:W-:Y:S01]  /*d1c0*/  ULDC UR6, c[0x0][0x658] ;  /* 0x0001960000067ab9 */ /* 0x000fe20000000800 */
[----:B------:R-:W-:Y:S01]  /*d1d0*/  UMOV UR11, 0x1 ;  /* 0x00000001000b7882 */ /* 0x000fe20000000000 */
[----:B------:R-:W-:Y:S01]  /*d1e0*/  UIADD3 UR4, UR5, -0x1, URZ ;  /* 0xffffffff05047890 */ /* 0x000fe2000fffe03f */
[----:B------:R-:W-:Y:S01]  /*d1f0*/  IMAD.MOV.U32 R11, RZ, RZ, 0x1 ;  /* 0x00000001ff0b7424 */ /* 0x000fe200078e00ff */
[----:B------:R-:W-:Y:S01]  /*d200*/  UMOV UR9, 0xffffffff ;  /* 0xffffffff00097882 */ /* 0x000fe20000000000 */
[----:B------:R-:W-:Y:S01]  /*d210*/  USHF.L.U32 UR5, UR11, UR6, URZ ;  /* 0x000000060b057299 */ /* 0x000fe2000800063f */
[----:B------:R-:W-:Y:S01]  /*d220*/  IMAD.MOV.U32 R0, RZ, RZ, 0x1 ;  /* 0x00000001ff007424 */ /* 0x000fe200078e00ff */
[----:B------:R-:W-:Y:S01]  /*d230*/  USHF.R.S32.HI UR11, URZ, 0x1f, UR10 ;  /* 0x0000001f3f0b7899 */ /* 0x000fe2000801140a */
[----:B------:R-:W-:Y:S01]  /*d240*/  IMAD.MOV.U32 R9, RZ, RZ, RZ ;  /* 0x000000ffff097224 */ /* 0x000fe200078e00ff */
[----:B------:R-:W-:Y:S01]  /*d250*/  ULDC UR8, c[0x0][0xc] ;  /* 0x0000030000087ab9 */ /* 0x000fe20000000800 */
[----:B------:R-:W-:-:S02]  /*d260*/  USHF.L.U32 UR12, UR9, UR6, URZ ;  /* 0x00000006090c7299 */ /* 0x000fc4000800063f */
[----:B------:R-:W-:Y:S01]  /*d270*/  ULEA.HI UR11, UR11, UR10, URZ, 0x5 ;  /* 0x0000000a0b0b7291 */ /* 0x000fe2000f8f283f */
[----:B------:R-:W-:Y:S01]  /*d280*/  ULDC UR9, c[0x0][0x10] ;  /* 0x0000040000097ab9 */ /* 0x000fe20000000800 */
[----:B------:R-:W-:Y:S01]  /*d290*/  ULDC UR6, c[0x0][0x14] ;  /* 0x0000050000067ab9 */ /* 0x000fe20000000800 */
[----:B------:R-:W-:Y:S02]  /*d2a0*/  UIMAD.WIDE.U32 UR8, UR8, UR9, URZ ;  /* 0x00000009080872a5 */ /* 0x000fe4000f8e003f */
[----:B------:R-:W-:Y:S02]  /*d2b0*/  USHF.R.S32.HI UR19, URZ, 0x5, UR11 ;  /* 0x000000053f137899 */ /* 0x000fe4000801140b */
[----:B------:R-:W-:Y:S02]  /*d2c0*/  UIMAD.WIDE.U32 UR22, UR8, UR6, URZ ;  /* 0x00000006081672a5 */ /* 0x000fe4000f8e003f */
[----:B------:R-:W-:Y:S02]  /*d2d0*/  UIMAD UR13, UR9, UR6, URZ ;  /* 0x00000006090d72a4 */ /* 0x000fe4000f8e023f */
[----:B------:R-:W-:-:S02]  /*d2e0*/  ULOP3.LUT UR26, UR7, 0x2, URZ, 0xfc, !UPT ;  /* 0x00000002071a7892 */ /* 0x000fc4000f8efc3f */
[----:B------:R-:W-:Y:S01]  /*d2f0*/  ULOP3.LUT UR20, URZ, UR12, URZ, 0x33, !UPT ;  /* 0x0000000c3f147292 */ /* 0x000fe2000f8e333f */
[----:B0-----:R-:W-:Y:S01]  /*d300*/  LOP3.LUT R8, R8, 0x1, RZ, 0xc0, !PT ;  /* 0x0000000108087812 */ /* 0x001fe200078ec0ff */
[----:B------:R-:W-:Y:S02]  /*d310*/  UIADD3 UR13, UR23, UR13, URZ ;  /* 0x0000000d170d7290 */ /* 0x000fe4000fffe03f */
[----:B------:R-:W-:Y:S01]  /*d320*/  UIADD3 UR27, UR19, 0x1, URZ ;  /* 0x00000001131b7890 */ /* 0x000fe2000fffe03f */
[----:B------:R-:W-:-:S11]  /*d330*/  ULDC.64 UR24, c[0x0][0x198] ;  /* 0x0000660000187ab9 */ /* 0x000fd60000000a00 */
.L_x_283:
[----:B------:R-:W-:-:S03]  /*d340*/  UMOV UR6, 0xffffffff ;  /* 0xffffffff00067882 */ /* 0x000fc60000000000 */
[----:B------:R-:W-:Y:S05]  /*d350*/  BRA.DIV UR6, `(.L_x_273) ;  /* 0x0000001a067c7947 */ /* 0x000fea000b800000 */
[----:B------:R-:W-:-:S13]  /*d360*/  ELECT P0, URZ, PT ;  /* 0x00000000003f782f */ /* 0x000fda0003800000 */
.L_x_313:
[----:B------:R-:W0:Y:S01]  /*d370*/  LDC R2, c[0x0][0x28c] ;  /* 0x0000a300ff027b82 */ /* 0x000e220000000800 */
[----:B------:R-:W-:Y:S01]  /*d380*/  BSSY B1, `(.L_x_274) ;  /* 0x000003b000017945 */ /* 0x000fe20003800000 */
[----:B0-----:R-:W-:-:S13]  /*d390*/  ISETP.LT.OR P0, PT, R2, 0x1, !P0 ;  /* 0x000000010200780c */ /* 0x001fda0004701670 */
[----:B------:R-:W-:Y:S05]  /*d3a0*/  @P0 BRA `(.L_x_275) ;  /* 0x0000000000e00947 */ /* 0x000fea0003800000 */
[----:B------:R-:W-:Y:S02]  /*d3b0*/  IMAD R7, R7, 0x2, R8 ;  /* 0x0000000207077824 */ /* 0x000fe400078e0208 */
[----:B------:R-:W-:Y:S02]  /*d3c0*/  IMAD R10, R5, 0xc0, RZ ;  /* 0x000000c0050a7824 */ /* 0x000fe400078e02ff */
[----:B------:R-:W-:Y:S02]  /*d3d0*/  IMAD.MOV.U32 R14, RZ, RZ, RZ ;  /* 0x000000ffff0e7224 */ /* 0x000fe400078e00ff */
[----:B------:R-:W-:Y:S02]  /*d3e0*/  IMAD.U32 R15, RZ, RZ, UR27 ;  /* 0x0000001bff0f7e24 */ /* 0x000fe4000f8e00ff */
[----:B------:R-:W-:Y:S02]  /*d3f0*/  IMAD.MOV.U32 R2, RZ, RZ, R0 ;  /* 0x000000ffff027224 */ /* 0x000fe400078e0000 */
[----:B------:R-:W-:-:S02]  /*d400*/  IMAD.MOV.U32 R3, RZ, RZ, R9 ;  /* 0x000000ffff037224 */ /* 0x000fc400078e0009 */
[----:B------:R-:W-:-:S07]  /*d410*/  IMAD R7, R7, 0x38, RZ ;  /* 0x0000003807077824 */ /* 0x000fce00078e02ff */
.L_x_278:
[----:B------:R-:W0:Y:S01]  /*d420*/  S2R R5, SR_CgaCtaId ;  /* 0x0000000000057919 */ /* 0x000e220000008800 */
[----:B------:R-:W-:Y:S01]  /*d430*/  MOV R4, 0x400 ;  /* 0x0000040000047802 */ /* 0x000fe20000000f00 */
[----:B------:R-:W1:Y:S03]  /*d440*/  S2R R16, SR_TID.X ;  /* 0x0000000000107919 */ /* 0x000e660000002100 */
[----:B0-----:R-:W-:Y:S02]  /*d450*/  LEA R12, R5, R4, 0x18 ;  /* 0x00000004050c7211 */ /* 0x001fe400078ec0ff */
[----:B------:R-:W-:Y:S02]  /*d460*/  SHF.L.U32 R4, R2, 0x1f, RZ ;  /* 0x0000001f02047819 */ /* 0x000fe400000006ff */
[----:B-1----:R-:W-:Y:S01]  /*d470*/  LOP3.LUT P1, RZ, R16, 0x7f, RZ, 0xc0, !PT ;  /* 0x0000007f10ff7812 */ /* 0x002fe2000782c0ff */
[----:B------:R-:W-:-:S04]  /*d480*/  IMAD R13, R3, 0x8, R12 ;  /* 0x00000008030d7824 */ /* 0x000fc800078e020c */
[----:B------:R-:W0:Y:S08]  /*d490*/  SYNCS.PHASECHK.TRANS64.TRYWAIT P0, [R13+URZ+0xb8], R4 ;  /* 0x0000b8040d0075a7 */ /* 0x000e30000800017f */
[----:B------:R-:W1:Y:S01]  /*d4a0*/  @!P1 LDC R5, c[0x0][0x500] ;  /* 0x00014000ff059b82 */ /* 0x000e620000000800 */
[----:B0-----:R-:W-:Y:S05]  /*d4b0*/  @!P0 BRA `(.L_x_276) ;  /* 0x0000001800448947 */ /* 0x001fea0003800000 */
.L_x_314:
[----:B------:R-:W-:Y:S01]  /*d4c0*/  UPRMT UR6, UR26, 0x9910, URZ ;  /* 0x000099101a067896 */ /* 0x000fe2000800003f */
[----:B-1----:R1:W-:Y:S03]  /*d4d0*/  @!P1 SYNCS.ARRIVE.TRANS64 RZ, [R13+URZ], R5 ;  /* 0x000000050dff99a7 */ /* 0x0023e6000800003f */
[----:B------:R-:W-:-:S06]  /*d4e0*/  UISETP.NE.AND UP0, UPT, UR6, 0x2, UPT ;  /* 0x000000020600788c */ /* 0x000fcc000bf05270 */
[----:B------:R-:W-:-:S13]  /*d4f0*/  PLOP3.LUT P0, PT, PT, PT, UP0, 0x80, 0x0 ;  /* 0x000000000000781c */ /* 0x000fda0003f0f008 */
[----:B-1----:R-:W-:Y:S05]  /*d500*/  @P0 BRA `(.L_x_277) ;  /* 0x0000000000040947 */ /* 0x002fea0003800000 */
[----:B------:R-:W-:Y:S01]  /*d510*/  BPT.TRAP 0x1 ;  /* 0x000000040000795c */ /* 0x000fe20000300000 */
.L_x_277:
[----:B0-----:R-:W-:Y:S01]  /*d520*/  IMAD R4, R3, 0x2, R8 ;  /* 0x0000000203047824 */ /* 0x001fe200078e0208 */
[----:B------:R-:W-:Y:S01]  /*d530*/  R2UR UR9, R13 ;  /* 0x000000000d0972ca */ /* 0x000fe200000e0000 */
[--C-:B------:R-:W-:Y:S01]  /*d540*/  IMAD R5, R3, 0x1800, R12.reuse ;  /* 0x0000180003057824 */ /* 0x100fe200078e020c */
[----:B------:R-:W-:Y:S01]  /*d550*/  UIADD3 UR14, UP0, UR24, 0xf0, URZ ;  /* 0x000000f0180e7890 */ /* 0x000fe2000ff1e03f */
[----:B------:R-:W-:Y:S01]  /*d560*/  IMAD R4, R4, 0x700, R12 ;  /* 0x0000070004047824 */ /* 0x000fe200078e020c */
[----:B------:R-:W-:Y:S01]  /*d570*/  R2UR UR11, R10 ;  /* 0x000000000a0b72ca */ /* 0x000fe200000e0000 */
[----:B------:R-:W-:Y:S01]  /*d580*/  VIADD R15, R15, 0xffffffff ;  /* 0xffffffff0f0f7836 */ /* 0x000fe20000000000 */
[----:B------:R-:W-:Y:S01]  /*d590*/  R2UR UR6, R5 ;  /* 0x00000000050672ca */ /* 0x000fe200000e0000 */
[----:B------:R-:W-:Y:S01]  /*d5a0*/  UIADD3 UR28, UP1, UR24, 0x1f0, URZ ;  /* 0x000001f0181c7890 */ /* 0x000fe2000ff3e03f */
[----:B------:R-:W-:Y:S01]  /*d5b0*/  R2UR UR8, R4 ;  /* 0x00000000040872ca */ /* 0x000fe200000e0000 */
[----:B------:R-:W-:Y:S01]  /*d5c0*/  UIADD3.X UR15, URZ, UR25, URZ, UP0, !UPT ;  /* 0x000000193f0f7290 */ /* 0x000fe200087fe43f */
[----:B------:R-:W-:Y:S01]  /*d5d0*/  R2UR UR10, R14 ;  /* 0x000000000e0a72ca */ /* 0x000fe200000e0000 */
[----:B------:R-:W-:Y:S01]  /*d5e0*/  VIADD R3, R3, 0x1 ;  /* 0x0000000103037836 */ /* 0x000fe20000000000 */
[----:B------:R-:W-:Y:S01]  /*d5f0*/  R2UR UR12, R6 ;  /* 0x00000000060c72ca */ /* 0x000fe200000e0000 */
[----:B------:R-:W-:Y:S01]  /*d600*/  UIADD3.X UR29, URZ, UR25, URZ, UP1, !UPT ;  /* 0x000000193f1d7290 */ /* 0x000fe20008ffe43f */
[----:B------:R-:W-:Y:S01]  /*d610*/  R2UR UR21, R7 ;  /* 0x00000000071572ca */ /* 0x000fe200000e0000 */
[----:B------:R-:W-:Y:S01]  /*d620*/  UMOV UR16, 0x0 ;  /* 0x0000000000107882 */ /* 0x000fe20000000000 */
[----:B------:R-:W-:Y:S01]  /*d630*/  ISETP.GT.AND P1, PT, R15, 0x1, PT ;  /* 0x000000010f00780c */ /* 0x000fe20003f24270 */
[----:B------:R-:W-:Y:S01]  /*d640*/  UMOV UR17, 0x10000000 ;  /* 0x1000000000117882 */ /* 0x000fe20000000000 */
[C---:B------:R-:W-:Y:S01]  /*d650*/  ISETP.NE.AND P0, PT, R3.reuse, 0x17, PT ;  /* 0x000000170300780c */ /* 0x040fe20003f05270 */
[----:B------:R-:W-:Y:S01]  /*d660*/  UIADD3 UR6, UR6, 0x280, URZ ;  /* 0x0000028006067890 */ /* 0x000fe2000fffe03f */
[----:B------:R-:W-:Y:S01]  /*d670*/  VIADD R14, R14, 0x20 ;  /* 0x000000200e0e7836 */ /* 0x000fe20000000000 */
[----:B------:R-:W-:Y:S01]  /*d680*/  UIADD3 UR18, UR8, 0x22a80, URZ ;  /* 0x00022a8008127890 */ /* 0x000fe2000fffe03f */
[----:B------:R-:W-:Y:S01]  /*d690*/  SEL R5, RZ, 0x1, P0 ;  /* 0x00000001ff057807 */ /* 0x000fe20000000000 */
[----:B------:R-:W-:Y:S01]  /*d6a0*/  UMOV UR30, 0x30000 ;  /* 0x00030000001e7882 */ /* 0x000fe20000000000 */
[----:B------:R-:W-:-:S02]  /*d6b0*/  SEL R3, R3, RZ, P0 ;  /* 0x000000ff03037207 */ /* 0x000fc40000000000 */
[----:B------:R-:W-:Y:S01]  /*d6c0*/  UMOV UR8, UR6 ;  /* 0x0000000600087c82 */ /* 0x000fe20008000000 */
[----:B------:R-:W-:Y:S01]  /*d6d0*/  LOP3.LUT R2, R2, R5, RZ, 0x3c, !PT ;  /* 0x0000000502027212 */ /* 0x000fe200078e3cff */
[----:B------:R0:W-:Y:S02]  /*d6e0*/  UTMALDG.3D [UR8], [UR14], desc[UR16] ;  /* 0x000010080e0075b4 */ /* 0x0001e40008011000 */
[----:B0-----:R-:W-:Y:S01]  /*d6f0*/  UMOV UR8, UR18 ;  /* 0x0000001200087c82 */ /* 0x001fe20008000000 */
[----:B------:R-:W-:Y:S02]  /*d700*/  UMOV UR11, UR21 ;  /* 0x00000015000b7c82 */ /* 0x000fe40008000000 */
[----:B------:R0:W-:Y:S02]  /*d710*/  UTMALDG.3D.MULTICAST [UR8], [UR28], UR30, desc[UR16] ;  /* 0x000010081c0073b4 */ /* 0x0001e4000801181e */
[----:B0-----:R-:W-:Y:S05]  /*d720*/  @P1 BRA `(.L_x_278) ;  /* 0xfffffffc003c1947 */ /* 0x001fea000383ffff */
.L_x_275:
[----:B------:R-:W-:Y:S05]  /*d730*/  BSYNC B1 ;  /* 0x0000000000017941 */ /* 0x000fea0003800000 */
.L_x_274:
[----:B------:R-:W2:Y:S01]  /*d740*/  LDL.LU R17, [R1+0x8] ;  /* 0x0000080001117983 */ /* 0x000ea20000300800 */
[----:B------:R-:W-:Y:S01]  /*d750*/  LOP3.LUT P1, RZ, R11, 0xff, RZ, 0xc0, !PT ;  /* 0x000000ff0bff7812 */ /* 0x000fe2000782c0ff */
[----:B------:R-:W-:Y:S01]  /*d760*/  VIADD R4, R9, UR19 ;  /* 0x0000001309047c36 */ /* 0x000fe20008000000 */
[----:B------:R-:W-:Y:S01]  /*d770*/  ULDC.64 UR8, c[0x0][0x650] ;  /* 0x0001940000087ab9 */ /* 0x000fe20000000a00 */
[----:B------:R-:W3:Y:S01]  /*d780*/  LDL.LU R16, [R1+0xc] ;  /* 0x00000c0001107983 */ /* 0x000ee20000300800 */
[----:B------:R-:W-:Y:S01]  /*d790*/  IMAD.U32 R6, RZ, RZ, UR19 ;  /* 0x00000013ff067e24 */ /* 0x000fe2000f8e00ff */
[----:B------:R-:W-:Y:S01]  /*d7a0*/  UISETP.GE.U32.AND UP0, UPT, UR19, 0x17, UPT ;  /* 0x000000171300788c */ /* 0x000fe2000bf06070 */
[----:B------:R-:W-:Y:S01]  /*d7b0*/  ISETP.GT.U32.AND P0, PT, R4, 0x16, PT ;  /* 0x000000160400780c */ /* 0x000fe20003f04070 */
[----:B------:R-:W-:Y:S01]  /*d7c0*/  BSSY B1, `(.L_x_279) ;  /* 0x000006d000017945 */ /* 0x000fe20003800000 */
[----:B------:R-:W-:Y:S01]  /*d7d0*/  IMAD.MOV.U32 R7, RZ, RZ, -0x1 ;  /* 0xffffffffff077424 */ /* 0x000fe200078e00ff */
[----:B------:R-:W-:-:S02]  /*d7e0*/  PRMT R11, RZ, 0x7610, R11 ;  /* 0x00007610ff0b7816 */ /* 0x000fc4000000000b */
[----:B------:R-:W-:Y:S01]  /*d7f0*/  ISETP.LT.U32.AND P0, PT, R6, 0x17, P0 ;  /* 0x000000170600780c */ /* 0x000fe20000701070 */
[----:B------:R-:W-:Y:S01]  /*d800*/  IMAD.MOV.U32 R6, RZ, RZ, -0x1 ;  /* 0xffffffffff067424 */ /* 0x000fe200078e00ff */
[----:B------:R-:W0:Y:S01]  /*d810*/  @P1 S2R R3, SR_CgaCtaId ;  /* 0x0000000000031919 */ /* 0x000e220000008800 */
[----:B------:R-:W-:Y:S02]  /*d820*/  @P1 MOV R2, 0x400 ;  /* 0x0000040000021802 */ /* 0x000fe40000000f00 */
[----:B------:R-:W-:Y:S02]  /*d830*/  PLOP3.LUT P2, PT, PT, PT, UP0, 0x80, 0x0 ;  /* 0x000000000000781c */ /* 0x000fe40003f4f008 */
[----:B0-----:R-:W-:Y:S01]  /*d840*/  @P1 LEA R5, R3, R2, 0x18 ;  /* 0x0000000203051211 */ /* 0x001fe200078ec0ff */
[----:B------:R-:W-:-:S03]  /*d850*/  IMAD.WIDE.U32 R2, R4, -0x4de9bd37, RZ ;  /* 0xb21642c904027825 */ /* 0x000fc600078e00ff */
[----:B------:R0:W-:Y:S01]  /*d860*/  @P1 SYNCS.ARRIVE.TRANS64.A1T0 RZ, [R5+URZ+0x188], RZ ;  /* 0x000188ff05ff19a7 */ /* 0x0001e2000810003f */
[----:B------:R-:W-:Y:S02]  /*d870*/  PRMT R2, RZ, 0x7610, R2 ;  /* 0x00007610ff027816 */ /* 0x000fe40000000002 */
[----:B0-----:R-:W-:Y:S02]  /*d880*/  SHF.R.U32.HI R5, RZ, 0x4, R3 ;  /* 0x00000004ff057819 */ /* 0x001fe40000011603 */
[----:B------:R-:W-:-:S03]  /*d890*/  SEL R3, RZ, 0x1, !P0 ;  /* 0x00000001ff037807 */ /* 0x000fc60004000000 */
[----:B------:R-:W-:Y:S01]  /*d8a0*/  IMAD R9, R5, -0x17, R4 ;  /* 0xffffffe905097824 */ /* 0x000fe200078e0204 */
[----:B------:R-:W-:-:S04]  /*d8b0*/  LOP3.LUT R0, R0, R3, RZ, 0x3c, !PT ;  /* 0x0000000300007212 */ /* 0x000fc800078e3cff */
[----:B------:R-:W-:Y:S01]  /*d8c0*/  @P2 LOP3.LUT R0, R0, 0x1, R5, 0x78, !PT ;  /* 0x0000000100002812 */ /* 0x000fe200078e7805 */
[----:B------:R-:W-:Y:S01]  /*d8d0*/  IMAD.MOV.U32 R5, RZ, RZ, -0x1 ;  /* 0xffffffffff057424 */ /* 0x000fe200078e00ff */
[----:B---3--:R-:W-:-:S04]  /*d8e0*/  IADD3 R16, P1, R16, UR22, RZ ;  /* 0x0000001610107c10 */ /* 0x008fc8000ff3e0ff */
[----:B--2---:R-:W-:Y:S01]  /*d8f0*/  IADD3.X R17, R17, UR13, RZ, P1, !PT ;  /* 0x0000000d11117c10 */ /* 0x004fe20008ffe4ff */
[----:B------:R0:W-:Y:S01]  /*d900*/  STL [R1+0xc], R16 ;  /* 0x00000c1001007387 */ /* 0x0001e20000100800 */
[----:B------:R-:W-:-:S03]  /*d910*/  ISETP.GE.U32.AND P0, PT, R16, UR8, PT ;  /* 0x0000000810007c0c */ /* 0x000fc6000bf06070 */
[----:B------:R0:W-:Y:S01]  /*d920*/  STL [R1+0x8], R17 ;  /* 0x0000081101007387 */ /* 0x0001e20000100800 */
[----:B------:R-:W-:-:S13]  /*d930*/  ISETP.GE.U32.AND.EX P0, PT, R17, UR9, PT, P0 ;  /* 0x0000000911007c0c */ /* 0x000fda000bf06100 */
[----:B0-----:R-:W-:Y:S05]  /*d940*/  @P0 BRA `(.L_x_280) ;  /* 0x0000000400500947 */ /* 0x001fea0003800000 */
[----:B------:R-:W-:Y:S01]  /*d950*/  ULDC.64 UR8, c[0x0][0x628] ;  /* 0x00018a0000087ab9 */ /* 0x000fe20000000a00 */
[----:B------:R-:W0:Y:S01]  /*d960*/  S2R R12, SR_CTAID.X ;  /* 0x00000000000c7919 */ /* 0x000e220000002500 */
[----:B------:R-:W-:Y:S01]  /*d970*/  ISETP.NE.U32.AND P0, PT, RZ, UR8, PT ;  /* 0x00000008ff007c0c */ /* 0x000fe2000bf05070 */
[----:B------:R-:W-:Y:S01]  /*d980*/  ULDC UR10, c[0x0][0x630] ;  /* 0x00018c00000a7ab9 */ /* 0x000fe20000000800 */
[----:B------:R-:W-:Y:S01]  /*d990*/  IMAD.MOV.U32 R2, RZ, RZ, R16 ;  /* 0x000000ffff027224 */ /* 0x000fe200078e0010 */
[----:B------:R-:W1:Y:S01]  /*d9a0*/  S2R R10, SR_CTAID.Y ;  /* 0x00000000000a7919 */ /* 0x000e620000002600 */
[----:B------:R-:W-:Y:S01]  /*d9b0*/  ISETP.NE.AND.EX P0, PT, RZ, UR9, PT, P0 ;  /* 0x00000009ff007c0c */ /* 0x000fe2000bf05300 */
[----:B------:R-:W-:-:S12]  /*d9c0*/  IMAD.MOV.U32 R3, RZ, RZ, R17 ;  /* 0x000000ffff037224 */ /* 0x000fd800078e0011 */
[----:B------:R-:W-:Y:S05]  /*d9d0*/  @!P0 BRA `(.L_x_281) ;  /* 0x0000000000288947 */ /* 0x000fea0003800000 */
[----:B------:R-:W-:Y:S02]  /*d9e0*/  ULDC UR6, c[0x0][0x634] ;  /* 0x00018d0000067ab9 */ /* 0x000fe40000000800 */
[----:B------:R-:W-:-:S05]  /*d9f0*/  IADD3 R7, P0, R16, UR6, RZ ;  /* 0x0000000610077c10 */ /* 0x000fca000ff1e0ff */
[----:B------:R-:W-:-:S04]  /*da00*/  IMAD.X R13, RZ, RZ, R17, P0 ;  /* 0x000000ffff0d7224 */ /* 0x000fc800000e0611 */
[----:B------:R-:W-:-:S04]  /*da10*/  IMAD.WIDE.U32 R4, R13, UR8, RZ ;  /* 0x000000080d047c25 */ /* 0x000fc8000f8e00ff */
[----:B------:R-:W-:-:S04]  /*da20*/  IMAD.WIDE.U32 R4, P0, R7, UR9, R4 ;  /* 0x0000000907047c25 */ /* 0x000fc8000f800004 */
[----:B------:R-:W-:-:S04]  /*da30*/  IMAD.WIDE.U32 R6, R7, UR8, RZ ;  /* 0x0000000807067c25 */ /* 0x000fc8000f8e00ff */
[----:B------:R-:W-:Y:S01]  /*da40*/  IMAD.X R3, RZ, RZ, RZ, P0 ;  /* 0x000000ffff037224 */ /* 0x000fe200000e06ff */
[----:B------:R-:W-:Y:S01]  /*da50*/  IADD3 RZ, P0, R7, R4, RZ ;  /* 0x0000000407ff7210 */ /* 0x000fe20007f1e0ff */
[----:B------:R-:W-:-:S04]  /*da60*/  IMAD.MOV.U32 R2, RZ, RZ, R5 ;  /* 0x000000ffff027224 */ /* 0x000fc800078e0005 */
[----:B------:R-:W-:-:S08]  /*da70*/  IMAD.WIDE.U32.X R2, R13, UR9, R2, P0 ;  /* 0x000000090d027c25 */ /* 0x000fd000080e0402 */
.L_x_281:
[--C-:B------:R-:W-:Y:S01]  /*da80*/  SHF.R.U64 R6, R2, UR10, R3.reuse ;  /* 0x0000000a02067c19 */ /* 0x100fe20008001203 */
[----:B------:R-:W-:Y:S01]  /*da90*/  ULDC.64 UR8, c[0x0][0x620] ;  /* 0x0001880000087ab9 */ /* 0x000fe20000000a00 */
[----:B------:R-:W-:Y:S01]  /*daa0*/  SHF.R.U32.HI R2, RZ, UR10, R3 ;  /* 0x0000000aff027c19 */ /* 0x000fe20008011603 */
[----:B------:R-:W-:Y:S01]  /*dab0*/  IMAD.MOV.U32 R3, RZ, RZ, R17 ;  /* 0x000000ffff037224 */ /* 0x000fe200078e0011 */
[----:B------:R-:W-:Y:S01]  /*dac0*/  IADD3 R5, P0, RZ, -R6, RZ ;  /* 0x80000006ff057210 */ /* 0x000fe20007f1e0ff */
[----:B------:R-:W-:Y:S01]  /*dad0*/  ULDC UR6, c[0x0][0x150] ;  /* 0x0000540000067ab9 */ /* 0x000fe20000000800 */
[----:B0-----:R-:W-:Y:S01]  /*dae0*/  I2FP.F32.U32 R7, R12 ;  /* 0x0000000c00077245 */ /* 0x001fe20000201000 */
[----:B------:R-:W0:Y:S01]  /*daf0*/  LDC R19, c[0x0][0x144] ;  /* 0x00005100ff137b82 */ /* 0x000e220000000800 */
[----:B------:R-:W-:Y:S01]  /*db00*/  ULDC.64 UR10, c[0x0][0x640] ;  /* 0x00019000000a7ab9 */ /* 0x000fe20000000a00 */
[----:B------:R-:W-:Y:S01]  /*db10*/  IMAD.X R2, RZ, RZ, ~R2, P0 ;  /* 0x000000ffff027224 */ /* 0x000fe200000e0e02 */
[----:B------:R-:W-:-:S03]  /*db20*/  ISETP.NE.U32.AND P0, PT, RZ, UR10, PT ;  /* 0x0000000aff007c0c */ /* 0x000fc6000bf05070 */
[----:B------:R-:W-:Y:S01]  /*db30*/  IMAD R4, R2, UR8, RZ ;  /* 0x0000000802047c24 */ /* 0x000fe2000f8e02ff */
[----:B------:R-:W-:Y:S01]  /*db40*/  ISETP.NE.AND.EX P0, PT, RZ, UR11, PT, P0 ;  /* 0x0000000bff007c0c */ /* 0x000fe2000bf05300 */
[----:B------:R-:W-:Y:S01]  /*db50*/  IMAD.MOV.U32 R2, RZ, RZ, R16 ;  /* 0x000000ffff027224 */ /* 0x000fe200078e0010 */
[----:B------:R-:W2:Y:S03]  /*db60*/  LDC R13, c[0x0][0x148] ;  /* 0x00005200ff0d7b82 */ /* 0x000ea60000000800 */
[----:B------:R-:W-:Y:S01]  /*db70*/  IMAD.WIDE.U32 R2, R5, UR8, R2 ;  /* 0x0000000805027c25 */ /* 0x000fe2000f8e0002 */
[----:B------:R-:W-:-:S03]  /*db80*/  ULDC UR8, c[0x0][0x154] ;  /* 0x0000550000087ab9 */ /* 0x000fc60000000800 */
[----:B------:R-:W-:Y:S02]  /*db90*/  IMAD R5, R5, UR9, R4 ;  /* 0x0000000905057c24 */ /* 0x000fe4000f8e0204 */
[----:B------:R-:W-:Y:S01]  /*dba0*/  FMUL R4, R7, UR6 ;  /* 0x0000000607047c20 */ /* 0x000fe20008400000 */
[----:B------:R-:W-:Y:S01]  /*dbb0*/  ULDC UR6, c[0x0][0x618] ;  /* 0x0001860000067ab9 */ /* 0x000fe20000000800 */
[----:B------:R-:W-:Y:S01]  /*dbc0*/  ULDC UR9, c[0x0][0x608] ;  /* 0x0001820000097ab9 */ /* 0x000fe20000000800 */
[----:B------:R-:W-:-:S03]  /*dbd0*/  IMAD.IADD R3, R3, 0x1, R5 ;  /* 0x0000000103037824 */ /* 0x000fc600078e0205 */
[----:B------:R-:W3:Y:S02]  /*dbe0*/  F2I.U32.TRUNC.NTZ R4, R4 ;  /* 0x0000000400047305 */ /* 0x000ee4000020f000 */
[----:B------:R-:W-:Y:S02]  /*dbf0*/  SHF.R.U64 R7, R2, UR6, R3 ;  /* 0x0000000602077c19 */ /* 0x000fe40008001203 */
[----:B-1----:R-:W-:-:S05]  /*dc00*/  I2FP.F32.U32 R2, R10 ;  /* 0x0000000a00027245 */ /* 0x002fca0000201000 */
[----:B------:R-:W-:Y:S01]  /*dc10*/  FMUL R5, R2, UR8 ;  /* 0x0000000802057c20 */ /* 0x000fe20008400000 */
[----:B------:R-:W-:Y:S01]  /*dc20*/  SHF.R.U32.HI R2, RZ, UR6, R3 ;  /* 0x00000006ff027c19 */ /* 0x000fe20008011603 */
[----:B------:R-:W-:Y:S02]  /*dc30*/  ULDC UR6, c[0x0][0x658] ;  /* 0x0001960000067ab9 */ /* 0x000fe40000000800 */
[----:B------:R1:W4:Y:S01]  /*dc40*/  F2I.U32.TRUNC.NTZ R16, R5 ;  /* 0x0000000500107305 */ /* 0x000322000020f000 */
[----:B------:R-:W-:Y:S01]  /*dc50*/  SHF.R.U64 R15, R7, UR9, R2 ;  /* 0x00000009070f7c19 */ /* 0x000fe20008001202 */
[----:B---3--:R-:W-:Y:S01]  /*dc60*/  IMAD.MOV R4, RZ, RZ, -R4 ;  /* 0x000000ffff047224 */ /* 0x008fe200078e0a04 */
[----:B------:R-:W-:-:S03]  /*dc70*/  SHF.R.U32.HI R2, RZ, UR9, R2 ;  /* 0x00000009ff027c19 */ /* 0x000fc60008011602 */
[----:B0-----:R-:W-:Y:S01]  /*dc80*/  IMAD R12, R19, R4, R12 ;  /* 0x00000004130c7224 */ /* 0x001fe200078e020c */
[--C-:B------:R-:W-:Y:S02]  /*dc90*/  SHF.R.U64 R14, R15, UR6, R2.reuse ;  /* 0x000000060f0e7c19 */ /* 0x100fe40008001202 */
[----:B------:R-:W-:-:S03]  /*dca0*/  SHF.R.U32.HI R17, RZ, UR6, R2 ;  /* 0x00000006ff117c19 */ /* 0x000fc60008011602 */
[----:B------:R-:W-:Y:S02]  /*dcb0*/  IMAD.MOV.U32 R2, RZ, RZ, R14 ;  /* 0x000000ffff027224 */ /* 0x000fe400078e000e */
[----:B------:R-:W-:Y:S01]  /*dcc0*/  IMAD.MOV.U32 R3, RZ, RZ, R17 ;  /* 0x000000ffff037224 */ /* 0x000fe200078e0011 */
[----:B-12-4-:R-:W-:Y:S06]  /*dcd0*/  @!P0 BRA `(.L_x_282) ;  /* 0x0000000000288947 */ /* 0x016fec0003800000 */
[----:B------:R-:W-:Y:S02]  /*dce0*/  ULDC UR6, c[0x0][0x64c] ;  /* 0x0001930000067ab9 */ /* 0x000fe40000000800 */
[----:B------:R-:W-:-:S05]  /*dcf0*/  IADD3 R3, P0, R14, UR6, RZ ;  /* 0x000000060e037c10 */ /* 0x000fca000ff1e0ff */
[----:B------:R-:W-:-:S04]  /*dd00*/  IMAD.X R17, RZ, RZ, R17, P0 ;  /* 0x000000ffff117224 */ /* 0x000fc800000e0611 */
[----:B------:R-:W-:-:S04]  /*dd10*/  IMAD.WIDE.U32 R4, R17, UR10, RZ ;  /* 0x0000000a11047c25 */ /* 0x000fc8000f8e00ff */
[----:B------:R-:W-:-:S04]  /*dd20*/  IMAD.WIDE.U32 R4, P0, R3, UR11, R4 ;  /* 0x0000000b03047c25 */ /* 0x000fc8000f800004 */
[----:B------:R-:W-:-:S04]  /*dd30*/  IMAD.WIDE.U32 R2, R3, UR10, RZ ;  /* 0x0000000a03027c25 */ /* 0x000fc8000f8e00ff */
[----:B------:R-:W-:Y:S01]  /*dd40*/  IMAD.MOV.U32 R2, RZ, RZ, R5 ;  /* 0x000000ffff027224 */ /* 0x000fe200078e0005 */
[----:B------:R-:W-:Y:S01]  /*dd50*/  IADD3 RZ, P1, R3, R4, RZ ;  /* 0x0000000403ff7210 */ /* 0x000fe20007f3e0ff */
[----:B------:R-:W-:-:S04]  /*dd60*/  IMAD.X R3, RZ, RZ, RZ, P0 ;  /* 0x000000ffff037224 */ /* 0x000fc800000e06ff */
[----:B------:R-:W-:-:S08]  /*dd70*/  IMAD.WIDE.U32.X R2, R17, UR11, R2, P1 ;  /* 0x0000000b11027c25 */ /* 0x000fd000088e0402 */
.L_x_282:
[----:B------:R-:W-:Y:S01]  /*dd80*/  ULDC UR6, c[0x0][0x648] ;  /* 0x0001920000067ab9 */ /* 0x000fe20000000800 */
[----:B------:R-:W-:Y:S01]  /*dd90*/  LOP3.LUT R15, R15, UR20, RZ, 0xc0, !PT ;  /* 0x000000140f0f7c12 */ /* 0x000fe2000f8ec0ff */
[----:B------:R-:W-:Y:S01]  /*dda0*/  IMAD.MOV R16, RZ, RZ, -R16 ;  /* 0x000000ffff107224 */ /* 0x000fe200078e0a10 */
[----:B------:R-:W-:Y:S01]  /*ddb0*/  SHF.R.U64 R2, R2, UR6, R3 ;  /* 0x0000000602027c19 */ /* 0x000fe20008001203 */
[----:B------:R-:W-:Y:S01]  /*ddc0*/  ULDC UR6, c[0x0][0x638] ;  /* 0x00018e0000067ab9 */ /* 0x000fe20000000800 */
[----:B------:R-:W-:Y:S01]  /*ddd0*/  LOP3.LUT R7, R7, UR4, RZ, 0xc0, !PT ;  /* 0x0000000407077c12 */ /* 0x000fe2000f8ec0ff */
[----:B------:R-:W-:Y:S01]  /*dde0*/  @P4 IMAD R12, R13, R16, R10 ;  /* 0x000000100d0c4224 */ /* 0x000fe200078e020a */
[----:B------:R-:W-:Y:S01]  /*ddf0*/  ULDC UR8, c[0x0][0x610] ;  /* 0x0001840000087ab9 */ /* 0x000fe20000000800 */
[----:B------:R-:W-:Y:S02]  /*de00*/  IMAD.MOV R3, RZ, RZ, -R2 ;  /* 0x000000ffff037224 */ /* 0x000fe400078e0a02 */
[----:B------:R-:W-:-:S02]  /*de10*/  IMAD R5, R2, UR5, R15 ;  /* 0x0000000502057c24 */ /* 0x000fc4000f8e020f */
[----:B------:R-:W-:Y:S01]  /*de20*/  IMAD R14, R3, UR6, R14 ;  /* 0x00000006030e7c24 */ /* 0x000fe2000f8e020e */
[----:B------:R-:W-:Y:S01]  /*de30*/  ULDC UR6, c[0x0][0x600] ;  /* 0x0001800000067ab9 */ /* 0x000fe20000000800 */
[----:B------:R-:W-:Y:S02]  /*de40*/  IMAD R5, R5, UR8, R12 ;  /* 0x0000000805057c24 */ /* 0x000fe4000f8e020c */
[----:B------:R-:W-:Y:S02]  /*de50*/  IMAD R14, R14, UR6, R7 ;  /* 0x000000060e0e7c24 */ /* 0x000fe4000f8e0207 */
[----:B------:R-:W-:-:S03]  /*de60*/  IMAD.MOV.U32 R2, RZ, RZ, 0x1 ;  /* 0x00000001ff027424 */ /* 0x000fc600078e00ff */
[----:B------:R-:W-:Y:S02]  /*de70*/  SEL R7, R14, R5, !P4 ;  /* 0x000000050e077207 */ /* 0x000fe40006000000 */
[----:B------:R-:W-:-:S07]  /*de80*/  SEL R5, R5, R14, !P4 ;  /* 0x0000000e05057207 */ /* 0x000fce0006000000 */
.L_x_280:
[----:B------:R-:W-:Y:S05]  /*de90*/  BSYNC B1 ;  /* 0x0000000000017941 */ /* 0x000fea0003800000 */
.L_x_279:
[----:B------:R-:W-:-:S13]  /*dea0*/  LOP3.LUT P0, RZ, R2, 0xff, RZ, 0xc0, !PT ;  /* 0x000000ff02ff7812 */ /* 0x000fda000780c0ff */
[----:B------:R-:W-:Y:S05]  /*deb0*/  @P0 BRA `(.L_x_283) ;  /* 0xfffffff400200947 */ /* 0x000fea000383ffff */
[----:B------:R-:W-:Y:S05]  /*dec0*/  BSYNC B0 ;  /* 0x0000000000007941 */ /* 0x000fea0003800000 */
.L_x_272:
[----:B------:R-:W-:-:S03]  /*ded0*/  UMOV UR6, 0xffffffff ;  /* 0xffffffff00067882 */ /* 0x000fc60000000000 */
[----:B------:R-:W-:Y:S05]  /*dee0*/  BRA.DIV UR6, `(.L_x_284) ;  /* 0x0000000e06cc7947 */ /* 0x000fea000b800000 */
[----:B------:R-:W-:-:S13]  /*def0*/  ELECT P0, URZ, PT ;  /* 0x00000000003f782f */ /* 0x000fda0003800000 */
.L_x_317:
[----:B------:R-:W-:Y:S04]  /*df00*/  BSSY B0, `(.L_x_285) ;  /* 0x00000d7000007945 */ /* 0x000fe80003800000 */
[----:B------:R-:W-:Y:S05]  /*df10*/  @!P0 BRA `(.L_x_286) ;  /* 0x0000000c00548947 */ /* 0x000fea0003800000 */
[----:B------:R-:W-:-:S04]  /*df20*/  ULOP3.LUT UR6, UR7, 0x2, URZ, 0xfc, !UPT ;  /* 0x0000000207067892 */ /* 0x000fc8000f8efc3f */
[----:B------:R-:W-:-:S06]  /*df30*/  UISETP.NE.AND UP0, UPT, UR6, 0x3, UPT ;  /* 0x000000030600788c */ /* 0x000fcc000bf05270 */
[----:B------:R-:W-:-:S13]  /*df40*/  PLOP3.LUT P0, PT, PT, PT, UP0, 0x80, 0x0 ;  /* 0x000000000000781c */ /* 0x000fda0003f0f008 */
[----:B------:R-:W-:Y:S05]  /*df50*/  @!P0 BRA `(.L_x_287) ;  /* 0x0000000000048947 */ /* 0x000fea0003800000 */
[----:B------:R-:W-:Y:S01]  /*df60*/  BPT.TRAP 0x1 ;  /* 0x000000040000795c */ /* 0x000fe20000300000 */
.L_x_287:
[----:B------:R-:W0:Y:S01]  /*df70*/  S2R R3, SR_CgaCtaId ;  /* 0x0000000000037919 */ /* 0x000e220000008800 */
[----:B------:R-:W-:Y:S02]  /*df80*/  MOV R2, 0x400 ;  /* 0x0000040000027802 */ /* 0x000fe40000000f00 */
[----:B------:R-:W-:Y:S02]  /*df90*/  SHF.L.U32 R4, R0, 0x1f, RZ ;  /* 0x0000001f00047819 */ /* 0x000fe400000006ff */
[----:B0-----:R-:W-:-:S05]  /*dfa0*/  LEA R2, R3, R2, 0x18 ;  /* 0x0000000203027211 */ /* 0x001fca00078ec0ff */
[----:B------:R-:W-:-:S04]  /*dfb0*/  VIADD R2, R2, 0xb8 ;  /* 0x000000b802027836 */ /* 0x000fc80000000000 */
[C---:B------:R-:W-:Y:S02]  /*dfc0*/  IMAD R7, R9.reuse, 0x8, R2 ;  /* 0x0000000809077824 */ /* 0x040fe400078e0202 */
[----:B------:R-:W-:Y:S02]  /*dfd0*/  VIADD R9, R9, 0x1 ;  /* 0x0000000109097836 */ /* 0x000fe40000000000 */
[----:B------:R-:W0:Y:S03]  /*dfe0*/  SYNCS.PHASECHK.TRANS64.TRYWAIT P0, [R7+URZ], R4 ;  /* 0x00000004070075a7 */ /* 0x000e26000800017f */
[----:B------:R-:W-:-:S04]  /*dff0*/  ISETP.NE.AND P1, PT, R9, 0x17, PT ;  /* 0x000000170900780c */ /* 0x000fc80003f25270 */
[----:B------:R-:W-:Y:S02]  /*e000*/  SEL R3, RZ, 0x1, P1 ;  /* 0x00000001ff037807 */ /* 0x000fe40000800000 */
[----:B------:R-:W-:Y:S02]  /*e010*/  SEL R9, R9, RZ, P1 ;  /* 0x000000ff09097207 */ /* 0x000fe40000800000 */
[----:B------:R-:W-:-:S03]  /*e020*/  LOP3.LUT R6, R0, R3, RZ, 0x3c, !PT ;  /* 0x0000000300067212 */ /* 0x000fc600078e3cff */
[----:B------:R-:W-:Y:S01]  /*e030*/  IMAD R8, R9, 0x8, R2 ;  /* 0x0000000809087824 */ /* 0x000fe200078e0202 */
[----:B------:R-:W-:Y:S01]  /*e040*/  SHF.L.U32 R5, R6, 0x1f, RZ ;  /* 0x0000001f06057819 */ /* 0x000fe200000006ff */
[----:B0-----:R-:W-:Y:S06]  /*e050*/  @!P0 BRA `(.L_x_288) ;  /* 0x0000000c00908947 */ /* 0x001fec0003800000 */
.L_x_318:
[----:B------:R-:W1:Y:S01]  /*e060*/  SYNCS.PHASECHK.TRANS64.TRYWAIT P0, [R8+URZ], R5 ;  /* 0x00000005080075a7 */ /* 0x000e62000800017f */
[----:B------:R-:W-:-:S05]  /*e070*/  VIADD R0, R9, 0x1 ;  /* 0x0000000109007836 */ /* 0x000fca0000000000 */
[----:B------:R-:W-:-:S04]  /*e080*/  ISETP.NE.AND P1, PT, R0, 0x17, PT ;  /* 0x000000170000780c */ /* 0x000fc80003f25270 */
[----:B------:R-:W-:Y:S02]  /*e090*/  SEL R3, RZ, 0x1, P1 ;  /* 0x00000001ff037807 */ /* 0x000fe40000800000 */
[----:B0-----:R-:W-:Y:S02]  /*e0a0*/  SEL R7, R0, RZ, P1 ;  /* 0x000000ff00077207 */ /* 0x001fe40000800000 */
[----:B------:R-:W-:-:S03]  /*e0b0*/  LOP3.LUT R6, R6, R3, RZ, 0x3c, !PT ;  /* 0x0000000306067212 */ /* 0x000fc600078e3cff */
[----:B------:R-:W-:Y:S01]  /*e0c0*/  IMAD R9, R7, 0x8, R2 ;  /* 0x0000000807097824 */ /* 0x000fe200078e0202 */
[----:B------:R-:W-:Y:S01]  /*e0d0*/  SHF.L.U32 R4, R6, 0x1f, RZ ;  /* 0x0000001f06047819 */ /* 0x000fe200000006ff */
[----:B-1----:R-:W-:Y:S06]  /*e0e0*/  @!P0 BRA `(.L_x_289) ;  /* 0x0000000c00808947 */ /* 0x002fec0003800000 */
.L_x_319:
[----:B------:R-:W1:Y:S01]  /*e0f0*/  SYNCS.PHASECHK.TRANS64.TRYWAIT P0, [R9+URZ], R4 ;  /* 0x00000004090075a7 */ /* 0x000e62000800017f */
[----:B------:R-:W-:-:S05]  /*e100*/  VIADD R0, R7, 0x1 ;  /* 0x0000000107007836 */ /* 0x000fca0000000000 */
[----:B------:R-:W-:-:S04]  /*e110*/  ISETP.NE.AND P1, PT, R0, 0x17, PT ;  /* 0x000000170000780c */ /* 0x000fc80003f25270 */
[----:B------:R-:W-:Y:S02]  /*e120*/  SEL R3, RZ, 0x1, P1 ;  /* 0x00000001ff037807 */ /* 0x000fe40000800000 */
[----:B------:R-:W-:Y:S02]  /*e130*/  SEL R7, R0, RZ, P1 ;  /* 0x000000ff00077207 */ /* 0x000fe40000800000 */
[----:B------:R-:W-:-:S03]  /*e140*/  LOP3.LUT R6, R6, R3, RZ, 0x3c, !PT ;  /* 0x0000000306067212 */ /* 0x000fc600078e3cff */
[----:B0-----:R-:W-:Y:S01]  /*e150*/  IMAD R8, R7, 0x8, R2 ;  /* 0x0000000807087824 */ /* 0x001fe200078e0202 */
[----:B------:R-:W-:Y:S01]  /*e160*/  SHF.L.U32 R5, R6, 0x1f, RZ ;  /* 0x0000001f06057819 */ /* 0x000fe200000006ff */
[----:B-1----:R-:W-:Y:S06]  /*e170*/  @!P0 BRA `(.L_x_290) ;  /* 0x0000000c00708947 */ /* 0x002fec0003800000 */
.L_x_320:
        /* <DEDUP_REMOVED lines=9> */
.L_x_321:
        /* <DEDUP_REMOVED lines=9> */
.L_x_322:
        /* <DEDUP_REMOVED lines=9> */
.L_x_323:
        /* <DEDUP_REMOVED lines=9> */
.L_x_324:
        /* <DEDUP_REMOVED lines=9> */
.L_x_325:
        /* <DEDUP_REMOVED lines=9> */
.L_x_326:
        /* <DEDUP_REMOVED lines=9> */
.L_x_327:
        /* <DEDUP_REMOVED lines=9> */
.L_x_328:
        /* <DEDUP_REMOVED lines=9> */
.L_x_329:
        /* <DEDUP_REMOVED lines=9> */
.L_x_330:
        /* <DEDUP_REMOVED lines=9> */
.L_x_331:
        /* <DEDUP_REMOVED lines=9> */
.L_x_332:
        /* <DEDUP_REMOVED lines=9> */
.L_x_333:
        /* <DEDUP_REMOVED lines=9> */
.L_x_334:
        /* <DEDUP_REMOVED lines=9> */
.L_x_335:
        /* <DEDUP_REMOVED lines=9> */
.L_x_336:
        /* <DEDUP_REMOVED lines=9> */
.L_x_337:
[----:B------:R-:W1:Y:S01]  /*eb10*/  SYNCS.PHASECHK.TRANS64.TRYWAIT P0, [R9+URZ], R4 ;  /* 0x00000004090075a7 */ /* 0x000e62000800017f */
[----:B------:R-:W-:-:S05]  /*eb20*/  VIADD R0, R7, 0x1 ;  /* 0x0000000107007836 */ /* 0x000fca0000000000 */
[----:B------:R-:W-:-:S04]  /*eb30*/  ISETP.NE.AND P1, PT, R0, 0x17, PT ;  /* 0x000000170000780c */ /* 0x000fc80003f25270 */
[----:B------:R-:W-:Y:S02]  /*eb40*/  SEL R3, RZ, 0x1, P1 ;  /* 0x00000001ff037807 */ /* 0x000fe40000800000 */
[----:B------:R-:W-:Y:S02]  /*eb50*/  SEL R7, R0, RZ, P1 ;  /* 0x000000ff00077207 */ /* 0x000fe40000800000 */
[----:B------:R-:W-:-:S03]  /*eb60*/  LOP3.LUT R11, R6, R3, RZ, 0x3c, !PT ;  /* 0x00000003060b7212 */ /* 0x000fc600078e3cff */
[----:B------:R-:W-:Y:S01]  /*eb70*/  IMAD R6, R7, 0x8, R2 ;  /* 0x0000000807067824 */ /* 0x000fe200078e0202 */
[----:B0-----:R-:W-:Y:S01]  /*eb80*/  SHF.L.U32 R5, R11, 0x1f, RZ ;  /* 0x0000001f0b057819 */ /* 0x001fe200000006ff */
[----:B-1----:R-:W-:Y:S06]  /*eb90*/  @!P0 BRA `(.L_x_308) ;  /* 0x0000000800508947 */ /* 0x002fec0003800000 */
.L_x_338:
[----:B------:R-:W1:Y:S01]  /*eba0*/  SYNCS.PHASECHK.TRANS64.TRYWAIT P0, [R6+URZ], R5 ;  /* 0x00000005060075a7 */ /* 0x000e62000800017f */
[----:B------:R-:W-:-:S05]  /*ebb0*/  VIADD R0, R7, 0x1 ;  /* 0x0000000107007836 */ /* 0x000fca0000000000 */
[----:B------:R-:W-:-:S04]  /*ebc0*/  ISETP.NE.AND P1, PT, R0, 0x17, PT ;  /* 0x000000170000780c */ /* 0x000fc80003f25270 */
[----:B0-----:R-:W-:Y:S02]  /*ebd0*/  SEL R4, RZ, 0x1, P1 ;  /* 0x00000001ff047807 */ /* 0x001fe40000800000 */
[----:B------:R-:W-:Y:S02]  /*ebe0*/  SEL R3, R0, RZ, P1 ;  /* 0x000000ff00037207 */ /* 0x000fe40000800000 */
[----:B------:R-:W-:Y:S01]  /*ebf0*/  LOP3.LUT R0, R11, R4, RZ, 0x3c, !PT ;  /* 0x000000040b007212 */ /* 0x000fe200078e3cff */
[----:B-1----:R-:W-:Y:S06]  /*ec00*/  @!P0 BRA `(.L_x_309) ;  /* 0x0000000800488947 */ /* 0x002fec0003800000 */
.L_x_339:
[----:B------:R-:W-:Y:S01]  /*ec10*/  IMAD R3, R3, 0x8, R2 ;  /* 0x0000000803037824 */ /* 0x000fe200078e0202 */
[----:B------:R-:W-:-:S07]  /*ec20*/  SHF.L.U32 R0, R0, 0x1f, RZ ;  /* 0x0000001f00007819 */ /* 0x000fce00000006ff */
.L_x_310:
[----:B-1----:R1:W2:Y:S02]  /*ec30*/  SYNCS.PHASECHK.TRANS64.TRYWAIT P0, [R3+URZ], R0 ;  /* 0x00000000030075a7 */ /* 0x0022a4000800017f */
[----:B--2---:R-:W-:Y:S05]  /*ec40*/  @!P0 NANOSLEEP.SYNCS 0x989680 ;  /* 0x009896800000895d */ /* 0x004fea0003900000 */
[----:B------:R-:W2:Y:S02]  /*ec50*/  @!P0 SYNCS.PHASECHK.TRANS64 P0, [R3+URZ], R0 ;  /* 0x00000000030085a7 */ /* 0x000ea4000800007f */
[----:B--2---:R-:W-:Y:S05]  /*ec60*/  @!P0 BRA `(.L_x_310) ;  /* 0xfffffffc00f08947 */ /* 0x004fea000383ffff */
.L_x_286:
[----:B------:R-:W-:Y:S05]  /*ec70*/  BSYNC B0 ;  /* 0x0000000000007941 */ /* 0x000fea0003800000 */
.L_x_285:
[----:B------:R-:W-:Y:S05]  /*ec80*/  EXIT ;  /* 0x000000000000794d */ /* 0x000fea0003800000 */
.L_x_22:
[----:B-1----:R-:W-:-:S04]  /*ec90*/  IMAD.U32 R3, RZ, RZ, UR12 ;  /* 0x0000000cff037e24 */ /* 0x002fc8000f8e00ff */
[----:B------:R1:W2:Y:S03]  /*eca0*/  SYNCS.PHASECHK.TRANS64.TRYWAIT P0, [R3+URZ], R0 ;  /* 0x00000000030075a7 */ /* 0x0002a6000800017f */
[----:B--2---:R-:W-:Y:S05]  /*ecb0*/  @!P0 NANOSLEEP.SYNCS 0x989680 ;  /* 0x009896800000895d */ /* 0x004fea0003900000 */
[----:B------:R-:W2:Y:S02]  /*ecc0*/  @!P0 SYNCS.PHASECHK.TRANS64 P0, [R3+URZ], R0 ;  /* 0x00000000030085a7 */ /* 0x000ea4000800007f */
[----:B--2---:R-:W-:Y:S05]  /*ecd0*/  @!P0 BRA `(.L_x_22) ;  /* 0xfffffffc00ec8947 */ /* 0x004fea000383ffff */
[----:B------:R-:W-:Y:S05]  /*ece0*/  BRA `(.L_x_21) ;  /* 0xffffff3000807947 */ /* 0x000fea000383ffff */
.L_x_28:
[----:B-1----:R-:W-:-:S04]  /*ecf0*/  IMAD.U32 R228, RZ, RZ, UR14 ;  /* 0x0000000effe47e24 */ /* 0x002fc8000f8e00ff */
[----:B------:R1:W2:Y:S03]  /*ed00*/  SYNCS.PHASECHK.TRANS64.TRYWAIT P0, [R228+URZ], R227 ;  /* 0x000000e3e40075a7 */ /* 0x0002a6000800017f */
[----:B--2---:R-:W-:Y:S05]  /*ed10*/  @!P0 NANOSLEEP.SYNCS 0x989680 ;  /* 0x009896800000895d */ /* 0x004fea0003900000 */
[----:B------:R-:W2:Y:S02]  /*ed20*/  @!P0 SYNCS.PHASECHK.TRANS64 P0, [R228+URZ], R227 ;  /* 0x000000e3e40085a7 */ /* 0x000ea4000800007f */
[----:B--2---:R-:W-:Y:S05]  /*ed30*/  @!P0 BRA `(.L_x_28) ;  /* 0xfffffffc00ec8947 */ /* 0x004fea000383ffff */
[----:B------:R-:W-:Y:S05]  /*ed40*/  BRA `(.L_x_27) ;  /* 0xffffff40009c7947 */ /* 0x000fea000383ffff */
.L_x_273:
[----:B------:R-:W-:Y:S01]  /*ed50*/  BSSY B1, `(.L_x_311) ;  /* 0x0000006000017945 */ /* 0x000fe20003800000 */
[----:B------:R-:W-:-:S07]  /*ed60*/  IMAD.MOV.U32 R2, RZ, RZ, -0x1 ;  /* 0xffffffffff027424 */ /* 0x000fce00078e00ff */
[----:B------:R-:W-:Y:S05]  /*ed70*/  WARPSYNC.COLLECTIVE R2, `(.L_x_312) ;  /* 0x00000000020c7348 */ /* 0x000fea0003c00000 */
[----:B------:R-:W-:Y:S02]  /*ed80*/  ELECT P0, UR62, PT ;  /* 0x00000000003e782f */ /* 0x000fe40003800000 */
[----:B------:R-:W-:Y:S01]  /*ed90*/  MOV R2, UR62 ;  /* 0x0000003e00027c02 */ /* 0x000fe20008000f00 */
[----:B------:R-:W-:Y:S10]  /*eda0*/  ENDCOLLECTIVE ;  /* 0x000000000000791b */ /* 0x000ff40003800000 */
.L_x_312:
[----:B------:R-:W-:Y:S05]  /*edb0*/  BSYNC B1 ;  /* 0x0000000000017941 */ /* 0x000fea0003800000 */
.L_x_311:
[----:B------:R-:W-:Y:S05]  /*edc0*/  BRA `(.L_x_313) ;  /* 0xffffffe400687947 */ /* 0x000fea000383ffff */
.L_x_276:
[----:B0-----:R0:W2:Y:S02]  /*edd0*/  SYNCS.PHASECHK.TRANS64.TRYWAIT P0, [R13+URZ+0xb8], R4 ;  /* 0x0000b8040d0075a7 */ /* 0x0010a4000800017f */
[----:B--2---:R-:W-:Y:S05]  /*ede0*/  @!P0 NANOSLEEP.SYNCS 0x989680 ;  /* 0x009896800000895d */ /* 0x004fea0003900000 */
[----:B------:R-:W2:Y:S02]  /*edf0*/  @!P0 SYNCS.PHASECHK.TRANS64 P0, [R13+URZ+0xb8], R4 ;  /* 0x0000b8040d0085a7 */ /* 0x000ea4000800007f */
[----:B--2---:R-:W-:Y:S05]  /*ee00*/  @!P0 BRA `(.L_x_276) ;  /* 0xfffffffc00f08947 */ /* 0x004fea000383ffff */
[----:B------:R-:W-:Y:S05]  /*ee10*/  BRA `(.L_x_314) ;  /* 0xffffffe400a87947 */ /* 0x000fea000383ffff */
.L_x_284:
[----:B------:R-:W-:Y:S01]  /*ee20*/  BSSY B0, `(.L_x_315) ;  /* 0x0000006000007945 */ /* 0x000fe20003800000 */
[----:B------:R-:W-:-:S07]  /*ee30*/  IMAD.MOV.U32 R2, RZ, RZ, -0x1 ;  /* 0xffffffffff027424 */ /* 0x000fce00078e00ff */
[----:B------:R-:W-:Y:S05]  /*ee40*/  WARPSYNC.COLLECTIVE R2, `(.L_x_316) ;  /* 0x00000000020c7348 */ /* 0x000fea0003c00000 */
[----:B------:R-:W-:Y:S02]  /*ee50*/  ELECT P0, UR62, PT ;  /* 0x00000000003e782f */ /* 0x000fe40003800000 */
[----:B------:R-:W-:Y:S01]  /*ee60*/  MOV R2, UR62 ;  /* 0x0000003e00027c02 */ /* 0x000fe20008000f00 */
[----:B------:R-:W-:Y:S10]  /*ee70*/  ENDCOLLECTIVE ;  /* 0x000000000000791b */ /* 0x000ff40003800000 */
.L_x_316:
[----:B------:R-:W-:Y:S05]  /*ee80*/  BSYNC B0 ;  /* 0x0000000000007941 */ /* 0x000fea0003800000 */
.L_x_315:
[----:B------:R-:W-:Y:S05]  /*ee90*/  BRA `(.L_x_317) ;  /* 0xfffffff000187947 */ /* 0x000fea000383ffff */
.L_x_288:
[----:B0-----:R0:W1:Y:S02]  /*eea0*/  SYNCS.PHASECHK.TRANS64.TRYWAIT P0, [R7+URZ], R4 ;  /* 0x00000004070075a7 */ /* 0x001064000800017f */
[----:B-1----:R-:W-:Y:S05]  /*eeb0*/  @!P0 NANOSLEEP.SYNCS 0x989680 ;  /* 0x009896800000895d */ /* 0x002fea0003900000 */
[----:B------:R-:W1:Y:S02]  /*eec0*/  @!P0 SYNCS.PHASECHK.TRANS64 P0, [R7+URZ], R4 ;  /* 0x00000004070085a7 */ /* 0x000e64000800007f */
[----:B-1----:R-:W-:Y:S05]  /*eed0*/  @!P0 BRA `(.L_x_288) ;  /* 0xfffffffc00f08947 */ /* 0x002fea000383ffff */
[----:B------:R-:W-:Y:S05]  /*eee0*/  BRA `(.L_x_318) ;  /* 0xfffffff0005c7947 */ /* 0x000fea000383ffff */
.L_x_289:
[----:B0-----:R0:W1:Y:S02]  /*eef0*/  SYNCS.PHASECHK.TRANS64.TRYWAIT P0, [R8+URZ], R5 ;  /* 0x00000005080075a7 */ /* 0x001064000800017f */
[----:B-1----:R-:W-:Y:S05]  /*ef00*/  @!P0 NANOSLEEP.SYNCS 0x989680 ;  /* 0x009896800000895d */ /* 0x002fea0003900000 */
[----:B------:R-:W1:Y:S02]  /*ef10*/  @!P0 SYNCS.PHASECHK.TRANS64 P0, [R8+URZ], R5 ;  /* 0x00000005080085a7 */ /* 0x000e64000800007f */
[----:B-1----:R-:W-:Y:S05]  /*ef20*/  @!P0 BRA `(.L_x_289) ;  /* 0xfffffffc00f08947 */ /* 0x002fea000383ffff */
[----:B------:R-:W-:Y:S05]  /*ef30*/  BRA `(.L_x_319) ;  /* 0xfffffff0006c7947 */ /* 0x000fea000383ffff */
.L_x_290:
[----:B0-----:R0:W1:Y:S02]  /*ef40*/  SYNCS.PHASECHK.TRANS64.TRYWAIT P0, [R9+URZ], R4 ;  /* 0x00000004090075a7 */ /* 0x001064000800017f */
[----:B-1----:R-:W-:Y:S05]  /*ef50*/  @!P0 NANOSLEEP.SYNCS 0x989680 ;  /* 0x009896800000895d */ /* 0x002fea0003900000 */
[----:B------:R-:W1:Y:S02]  /*ef60*/  @!P0 SYNCS.PHASECHK.TRANS64 P0, [R9+URZ], R4 ;  /* 0x00000004090085a7 */ /* 0x000e64000800007f */
[----:B-1----:R-:W-:Y:S05]  /*ef70*/  @!P0 BRA `(.L_x_290) ;  /* 0xfffffffc00f08947 */ /* 0x002fea000383ffff */
[----:B------:R-:W-:Y:S05]  /*ef80*/  BRA `(.L_x_320) ;  /* 0xfffffff0007c7947 */ /* 0x000fea000383ffff */
.L_x_291:
[----:B0-----:R0:W1:Y:S02]  /*ef90*/  SYNCS.PHASECHK.TRANS64.TRYWAIT P0, [R8+URZ], R5 ;  /* 0x00000005080075a7 */ /* 0x001064000800017f */
[----:B-1----:R-:W-:Y:S05]  /*efa0*/  @!P0 NANOSLEEP.SYNCS 0x989680 ;  /* 0x009896800000895d */ /* 0x002fea0003900000 */
[----:B------:R-:W1:Y:S02]  /*efb0*/  @!P0 SYNCS.PHASECHK.TRANS64 P0, [R8+URZ], R5 ;  /* 0x00000005080085a7 */ /* 0x000e64000800007f */
[----:B-1----:R-:W-:Y:S05]  /*efc0*/  @!P0 BRA `(.L_x_291) ;  /* 0xfffffffc00f08947 */ /* 0x002fea000383ffff */
[----:B------:R-:W-:Y:S05]  /*efd0*/  BRA `(.L_x_321) ;  /* 0xfffffff0008c7947 */ /* 0x000fea000383ffff */
.L_x_292:
[----:B0-----:R0:W1:Y:S02]  /*efe0*/  SYNCS.PHASECHK.TRANS64.TRYWAIT P0, [R9+URZ], R4 ;  /* 0x00000004090075a7 */ /* 0x001064000800017f */
[----:B-1----:R-:W-:Y:S05]  /*eff0*/  @!P0 NANOSLEEP.SYNCS 0x989680 ;  /* 0x009896800000895d */ /* 0x002fea0003900000 */
[----:B------:R-:W1:Y:S02]  /*f000*/  @!P0 SYNCS.PHASECHK.TRANS64 P0, [R9+URZ], R4 ;  /* 0x00000004090085a7 */ /* 0x000e64000800007f */
[----:B-1----:R-:W-:Y:S05]  /*f010*/  @!P0 BRA `(.L_x_292) ;  /* 0xfffffffc00f08947 */ /* 0x002fea000383ffff */
[----:B------:R-:W-:Y:S05]  /*f020*/  BRA `(.L_x_322) ;  /* 0xfffffff0009c7947 */ /* 0x000fea000383ffff */
.L_x_293:
[----:B0-----:R0:W1:Y:S02]  /*f030*/  SYNCS.PHASECHK.TRANS64.TRYWAIT P0, [R8+URZ], R5 ;  /* 0x00000005080075a7 */ /* 0x001064000800017f */
[----:B-1----:R-:W-:Y:S05]  /*f040*/  @!P0 NANOSLEEP.SYNCS 0x989680 ;  /* 0x009896800000895d */ /* 0x002fea0003900000 */
[----:B------:R-:W1:Y:S02]  /*f050*/  @!P0 SYNCS.PHASECHK.TRANS64 P0, [R8+URZ], R5 ;  /* 0x00000005080085a7 */ /* 0x000e64000800007f */
[----:B-1----:R-:W-:Y:S05]  /*f060*/  @!P0 BRA `(.L_x_293) ;  /* 0xfffffffc00f08947 */ /* 0x002fea000383ffff */
[----:B------:R-:W-:Y:S05]  /*f070*/  BRA `(.L_x_323) ;  /* 0xfffffff000ac7947 */ /* 0x000fea000383ffff */
.L_x_294:
[----:B0-----:R0:W1:Y:S02]  /*f080*/  SYNCS.PHASECHK.TRANS64.TRYWAIT P0, [R9+URZ], R4 ;  /* 0x00000004090075a7 */ /* 0x001064000800017f */
[----:B-1----:R-:W-:Y:S05]  /*f090*/  @!P0 NANOSLEEP.SYNCS 0x989680 ;  /* 0x009896800000895d */ /* 0x002fea0003900000 */
[----:B------:R-:W1:Y:S02]  /*f0a0*/  @!P0 SYNCS.PHASECHK.TRANS64 P0, [R9+URZ], R4 ;  /* 0x00000004090085a7 */ /* 0x000e64000800007f */
[----:B-1----:R-:W-:Y:S05]  /*f0b0*/  @!P0 BRA `(.L_x_294) ;  /* 0xfffffffc00f08947 */ /* 0x002fea000383ffff */
[----:B------:R-:W-:Y:S05]  /*f0c0*/  BRA `(.L_x_324) ;  /* 0xfffffff000bc7947 */ /* 0x000fea000383ffff */
.L_x_295:
[----:B0-----:R0:W1:Y:S02]  /*f0d0*/  SYNCS.PHASECHK.TRANS64.TRYWAIT P0, [R8+URZ], R5 ;  /* 0x00000005080075a7 */ /* 0x001064000800017f */
[----:B-1----:R-:W-:Y:S05]  /*f0e0*/  @!P0 NANOSLEEP.SYNCS 0x989680 ;  /* 0x009896800000895d */ /* 0x002fea0003900000 */
[----:B------:R-:W1:Y:S02]  /*f0f0*/  @!P0 SYNCS.PHASECHK.TRANS64 P0, [R8+URZ], R5 ;  /* 0x00000005080085a7 */ /* 0x000e64000800007f */
[----:B-1----:R-:W-:Y:S05]  /*f100*/  @!P0 BRA `(.L_x_295) ;  /* 0xfffffffc00f08947 */ /* 0x002fea000383ffff */
[----:B------:R-:W-:Y:S05]  /*f110*/  BRA `(.L_x_325) ;  /* 0xfffffff000cc7947 */ /* 0x000fea000383ffff */
.L_x_296:
[----:B0-----:R0:W1:Y:S02]  /*f120*/  SYNCS.PHASECHK.TRANS64.TRYWAIT P0, [R9+URZ], R4 ;  /* 0x00000004090075a7 */ /* 0x001064000800017f */
[----:B-1----:R-:W-:Y:S05]  /*f130*/  @!P0 NANOSLEEP.SYNCS 0x989680 ;  /* 0x009896800000895d */ /* 0x002fea0003900000 */
[----:B------:R-:W1:Y:S02]  /*f140*/  @!P0 SYNCS.PHASECHK.TRANS64 P0, [R9+URZ], R4 ;  /* 0x00000004090085a7 */ /* 0x000e64000800007f */
[----:B-1----:R-:W-:Y:S05]  /*f150*/  @!P0 BRA `(.L_x_296) ;  /* 0xfffffffc00f08947 */ /* 0x002fea000383ffff */
[----:B------:R-:W-:Y:S05]  /*f160*/  BRA `(.L_x_326) ;  /* 0xfffffff000dc7947 */ /* 0x000fea000383ffff */
.L_x_297:
[----:B0-----:R0:W1:Y:S02]  /*f170*/  SYNCS.PHASECHK.TRANS64.TRYWAIT P0, [R8+URZ], R5 ;  /* 0x00000005080075a7 */ /* 0x001064000800017f */
[----:B-1----:R-:W-:Y:S05]  /*f180*/  @!P0 NANOSLEEP.SYNCS 0x989680 ;  /* 0x009896800000895d */ /* 0x002fea0003900000 */
[----:B------:R-:W1:Y:S02]  /*f190*/  @!P0 SYNCS.PHASECHK.TRANS64 P0, [R8+URZ], R5 ;  /* 0x00000005080085a7 */ /* 0x000e64000800007f */
[----:B-1----:R-:W-:Y:S05]  /*f1a0*/  @!P0 BRA `(.L_x_297) ;  /* 0xfffffffc00f08947 */ /* 0x002fea000383ffff */
[----:B------:R-:W-:Y:S05]  /*f1b0*/  BRA `(.L_x_327) ;  /* 0xfffffff000ec7947 */ /* 0x000fea000383ffff */
.L_x_298:
[----:B0-----:R0:W1:Y:S02]  /*f1c0*/  SYNCS.PHASECHK.TRANS64.TRYWAIT P0, [R9+URZ], R4 ;  /* 0x00000004090075a7 */ /* 0x001064000800017f */
[----:B-1----:R-:W-:Y:S05]  /*f1d0*/  @!P0 NANOSLEEP.SYNCS 0x989680 ;  /* 0x009896800000895d */ /* 0x002fea0003900000 */
[----:B------:R-:W1:Y:S02]  /*f1e0*/  @!P0 SYNCS.PHASECHK.TRANS64 P0, [R9+URZ], R4 ;  /* 0x00000004090085a7 */ /* 0x000e64000800007f */
[----:B-1----:R-:W-:Y:S05]  /*f1f0*/  @!P0 BRA `(.L_x_298) ;  /* 0xfffffffc00f08947 */ /* 0x002fea000383ffff */
[----:B------:R-:W-:Y:S05]  /*f200*/  BRA `(.L_x_328) ;  /* 0xfffffff000fc7947 */ /* 0x000fea000383ffff */
.L_x_299:
[----:B0-----:R0:W1:Y:S02]  /*f210*/  SYNCS.PHASECHK.TRANS64.TRYWAIT P0, [R8+URZ], R5 ;  /* 0x00000005080075a7 */ /* 0x001064000800017f */
[----:B-1----:R-:W-:Y:S05]  /*f220*/  @!P0 NANOSLEEP.SYNCS 0x989680 ;  /* 0x009896800000895d */ /* 0x002fea0003900000 */
[----:B------:R-:W1:Y:S02]  /*f230*/  @!P0 SYNCS.PHASECHK.TRANS64 P0, [R8+URZ], R5 ;  /* 0x00000005080085a7 */ /* 0x000e64000800007f */
[----:B-1----:R-:W-:Y:S05]  /*f240*/  @!P0 BRA `(.L_x_299) ;  /* 0xfffffffc00f08947 */ /* 0x002fea000383ffff */
[----:B------:R-:W-:Y:S05]  /*f250*/  BRA `(.L_x_329) ;  /* 0xfffffff4000c7947 */ /* 0x000fea000383ffff */
.L_x_300:
[----:B0-----:R0:W1:Y:S02]  /*f260*/  SYNCS.PHASECHK.TRANS64.TRYWAIT P0, [R9+URZ], R4 ;  /* 0x00000004090075a7 */ /* 0x001064000800017f */
[----:B-1----:R-:W-:Y:S05]  /*f270*/  @!P0 NANOSLEEP.SYNCS 0x989680 ;  /* 0x009896800000895d */ /* 0x002fea0003900000 */
[----:B------:R-:W1:Y:S02]  /*f280*/  @!P0 SYNCS.PHASECHK.TRANS64 P0, [R9+URZ], R4 ;  /* 0x00000004090085a7 */ /* 0x000e64000800007f */
[----:B-1----:R-:W-:Y:S05]  /*f290*/  @!P0 BRA `(.L_x_300) ;  /* 0xfffffffc00f08947 */ /* 0x002fea000383ffff */
[----:B------:R-:W-:Y:S05]  /*f2a0*/  BRA `(.L_x_330) ;  /* 0xfffffff4001c7947 */ /* 0x000fea000383ffff */
.L_x_301:
[----:B0-----:R0:W1:Y:S02]  /*f2b0*/  SYNCS.PHASECHK.TRANS64.TRYWAIT P0, [R8+URZ], R5 ;  /* 0x00000005080075a7 */ /* 0x001064000800017f */
[----:B-1----:R-:W-:Y:S05]  /*f2c0*/  @!P0 NANOSLEEP.SYNCS 0x989680 ;  /* 0x009896800000895d */ /* 0x002fea0003900000 */
[----:B------:R-:W1:Y:S02]  /*f2d0*/  @!P0 SYNCS.PHASECHK.TRANS64 P0, [R8+URZ], R5 ;  /* 0x00000005080085a7 */ /* 0x000e64000800007f */
[----:B-1----:R-:W-:Y:S05]  /*f2e0*/  @!P0 BRA `(.L_x_301) ;  /* 0xfffffffc00f08947 */ /* 0x002fea000383ffff */
[----:B------:R-:W-:Y:S05]  /*f2f0*/  BRA `(.L_x_331) ;  /* 0xfffffff4002c7947 */ /* 0x000fea000383ffff */
.L_x_302:
[----:B0-----:R0:W1:Y:S02]  /*f300*/  SYNCS.PHASECHK.TRANS64.TRYWAIT P0, [R9+URZ], R4 ;  /* 0x00000004090075a7 */ /* 0x001064000800017f */
[----:B-1----:R-:W-:Y:S05]  /*f310*/  @!P0 NANOSLEEP.SYNCS 0x989680 ;  /* 0x009896800000895d */ /* 0x002fea0003900000 */
[----:B------:R-:W1:Y:S02]  /*f320*/  @!P0 SYNCS.PHASECHK.TRANS64 P0, [R9+URZ], R4 ;  /* 0x00000004090085a7 */ /* 0x000e64000800007f */
[----:B-1----:R-:W-:Y:S05]  /*f330*/  @!P0 BRA `(.L_x_302) ;  /* 0xfffffffc00f08947 */ /* 0x002fea000383ffff */
[----:B------:R-:W-:Y:S05]  /*f340*/  BRA `(.L_x_332) ;  /* 0xfffffff4003c7947 */ /* 0x000fea000383ffff */
.L_x_303:
[----:B0-----:R0:W1:Y:S02]  /*f350*/  SYNCS.PHASECHK.TRANS64.TRYWAIT P0, [R8+URZ], R5 ;  /* 0x00000005080075a7 */ /* 0x001064000800017f */
[----:B-1----:R-:W-:Y:S05]  /*f360*/  @!P0 NANOSLEEP.SYNCS 0x989680 ;  /* 0x009896800000895d */ /* 0x002fea0003900000 */
[----:B------:R-:W1:Y:S02]  /*f370*/  @!P0 SYNCS.PHASECHK.TRANS64 P0, [R8+URZ], R5 ;  /* 0x00000005080085a7 */ /* 0x000e64000800007f */
[----:B-1----:R-:W-:Y:S05]  /*f380*/  @!P0 BRA `(.L_x_303) ;  /* 0xfffffffc00f08947 */ /* 0x002fea000383ffff */
[----:B------:R-:W-:Y:S05]  /*f390*/  BRA `(.L_x_333) ;  /* 0xfffffff4004c7947 */ /* 0x000fea000383ffff */
.L_x_304:
[----:B0-----:R0:W1:Y:S02]  /*f3a0*/  SYNCS.PHASECHK.TRANS64.TRYWAIT P0, [R9+URZ], R4 ;  /* 0x00000004090075a7 */ /* 0x001064000800017f */
[----:B-1----:R-:W-:Y:S05]  /*f3b0*/  @!P0 NANOSLEEP.SYNCS 0x989680 ;  /* 0x009896800000895d */ /* 0x002fea0003900000 */
[----:B------:R-:W1:Y:S02]  /*f3c0*/  @!P0 SYNCS.PHASECHK.TRANS64 P0, [R9+URZ], R4 ;  /* 0x00000004090085a7 */ /* 0x000e64000800007f */
[----:B-1----:R-:W-:Y:S05]  /*f3d0*/  @!P0 BRA `(.L_x_304) ;  /* 0xfffffffc00f08947 */ /* 0x002fea000383ffff */
[----:B------:R-:W-:Y:S05]  /*f3e0*/  BRA `(.L_x_334) ;  /* 0xfffffff4005c7947 */ /* 0x000fea000383ffff */
.L_x_305:
[----:B0-----:R0:W1:Y:S02]  /*f3f0*/  SYNCS.PHASECHK.TRANS64.TRYWAIT P0, [R8+URZ], R5 ;  /* 0x00000005080075a7 */ /* 0x001064000800017f */
[----:B-1----:R-:W-:Y:S05]  /*f400*/  @!P0 NANOSLEEP.SYNCS 0x989680 ;  /* 0x009896800000895d */ /* 0x002fea0003900000 */
[----:B------:R-:W1:Y:S02]  /*f410*/  @!P0 SYNCS.PHASECHK.TRANS64 P0, [R8+URZ], R5 ;  /* 0x00000005080085a7 */ /* 0x000e64000800007f */
[----:B-1----:R-:W-:Y:S05]  /*f420*/  @!P0 BRA `(.L_x_305) ;  /* 0xfffffffc00f08947 */ /* 0x002fea000383ffff */
[----:B------:R-:W-:Y:S05]  /*f430*/  BRA `(.L_x_335) ;  /* 0xfffffff4006c7947 */ /* 0x000fea000383ffff */
.L_x_306:
[----:B0-----:R0:W1:Y:S02]  /*f440*/  SYNCS.PHASECHK.TRANS64.TRYWAIT P0, [R9+URZ], R4 ;  /* 0x00000004090075a7 */ /* 0x001064000800017f */
[----:B-1----:R-:W-:Y:S05]  /*f450*/  @!P0 NANOSLEEP.SYNCS 0x989680 ;  /* 0x009896800000895d */ /* 0x002fea0003900000 */
[----:B------:R-:W1:Y:S02]  /*f460*/  @!P0 SYNCS.PHASECHK.TRANS64 P0, [R9+URZ], R4 ;  /* 0x00000004090085a7 */ /* 0x000e64000800007f */
[----:B-1----:R-:W-:Y:S05]  /*f470*/  @!P0 BRA `(.L_x_306) ;  /* 0xfffffffc00f08947 */ /* 0x002fea000383ffff */
[----:B------:R-:W-:Y:S05]  /*f480*/  BRA `(.L_x_336) ;  /* 0xfffffff4007c7947 */ /* 0x000fea000383ffff */
.L_x_307:
[----:B0-----:R0:W1:Y:S02]  /*f490*/  SYNCS.PHASECHK.TRANS64.TRYWAIT P0, [R8+URZ], R5 ;  /* 0x00000005080075a7 */ /* 0x001064000800017f */
[----:B-1----:R-:W-:Y:S05]  /*f4a0*/  @!P0 NANOSLEEP.SYNCS 0x989680 ;  /* 0x009896800000895d */ /* 0x002fea0003900000 */
[----:B------:R-:W1:Y:S02]  /*f4b0*/  @!P0 SYNCS.PHASECHK.TRANS64 P0, [R8+URZ], R5 ;  /* 0x00000005080085a7 */ /* 0x000e64000800007f */
[----:B-1----:R-:W-:Y:S05]  /*f4c0*/  @!P0 BRA `(.L_x_307) ;  /* 0xfffffffc00f08947 */ /* 0x002fea000383ffff */
[----:B------:R-:W-:Y:S05]  /*f4d0*/  BRA `(.L_x_337) ;  /* 0xfffffff4008c7947 */ /* 0x000fea000383ffff */
.L_x_308:
[----:B0-----:R0:W1:Y:S02]  /*f4e0*/  SYNCS.PHASECHK.TRANS64.TRYWAIT P0, [R9+URZ], R4 ;  /* 0x00000004090075a7 */ /* 0x001064000800017f */
[----:B-1----:R-:W-:Y:S05]  /*f4f0*/  @!P0 NANOSLEEP.SYNCS 0x989680 ;  /* 0x009896800000895d */ /* 0x002fea0003900000 */
[----:B------:R-:W1:Y:S02]  /*f500*/  @!P0 SYNCS.PHASECHK.TRANS64 P0, [R9+URZ], R4 ;  /* 0x00000004090085a7 */ /* 0x000e64000800007f */
[----:B-1----:R-:W-:Y:S05]  /*f510*/  @!P0 BRA `(.L_x_308) ;  /* 0xfffffffc00f08947 */ /* 0x002fea000383ffff */
[----:B------:R-:W-:Y:S05]  /*f520*/  BRA `(.L_x_338) ;  /* 0xfffffff4009c7947 */ /* 0x000fea000383ffff */
.L_x_309:
[----:B0-----:R0:W1:Y:S02]  /*f530*/  SYNCS.PHASECHK.TRANS64.TRYWAIT P0, [R6+URZ], R5 ;  /* 0x00000005060075a7 */ /* 0x001064000800017f */
[----:B-1----:R-:W-:Y:S05]  /*f540*/  @!P0 NANOSLEEP.SYNCS 0x989680 ;  /* 0x009896800000895d */ /* 0x002fea0003900000 */
[----:B------:R-:W1:Y:S02]  /*f550*/  @!P0 SYNCS.PHASECHK.TRANS64 P0, [R6+URZ], R5 ;  /* 0x00000005060085a7 */ /* 0x000e64000800007f */
[----:B-1----:R-:W-:Y:S05]  /*f560*/  @!P0 BRA `(.L_x_309) ;  /* 0xfffffffc00f08947 */ /* 0x002fea000383ffff */
[----:B------:R-:W-:Y:S05]  /*f570*/  BRA `(.L_x_339) ;  /* 0xfffffff400a47947 */ /* 0x000fea000383ffff */
.L_x_340:
[----:B------:R-:W-:-:S00]  /*f580*/  BRA `(.L_x_340) ;  /* 0xfffffffc00fc7947 */ /* 0x000fc0000383ffff */
[----:B------:R-:W-:-:S00]  /*f590*/  NOP ;  /* 0x0000000000007918 */ /* 0x000fc00000000000 */
        /* <DEDUP_REMOVED lines=14> */
.L_x_341:


//--------------------- .nv.shared._ZN7cutlass13device_kernelINS_4gemm6kernel13GemmUniversalIN4cute5tupleIJiiiiEEENS1_10collective13CollectiveMmaINS1_37MainloopSm90TmaGmmaWarpSpecializedFP8ILi23ENS5_IJNS4_1CILi2EEENSA_ILi1EEESC_EEENS1_35KernelTmaWarpSpecializedCooperativeEEENS5_IJNSA_ILi192EEENSA_ILi112EEENSA_ILi32EEEEEENS_12float_e4m3_tENS5_IJlSC_lEEESK_SL_NS4_8TiledMMAINS4_8MMA_AtomIJNS4_4SM904GMMA30MMA_64x16x32_F32E4M3E4M3_SS_TNILNSP_7ScaleInE1ELSR_1EEEEEENS4_6LayoutISD_NS5_IJSC_NSA_ILi0EEESV_EEEEENS5_IJNS4_10UnderscoreESY_SY_EEEEENS4_13SM90_TMA_LOADENS4_14ComposedLayoutINS4_7SwizzleILi1ELi4ELi3EEENS4_18smem_ptr_flag_bitsILi8EEENSU_INS5_IJNSA_ILi8EEESI_EEENS5_IJSI_SC_EEEEEEEvNS4_8identityENS4_23SM90_TMA_LOAD_MULTICASTES1B_vS1C_EENS_8epilogue10collective6detail29Sm90TmaWarpSpecializedAdapterINS1G_15DefaultEpilogueISK_SL_SL_NS1F_6thread17LinearCombinationISK_Li1EffLNS1K_9ScaleType4KindE0ELNS_15FloatRoundStyleE2ESK_EENS1_15EpilogueDefaultEEEEEvvEEEEvNT_6ParamsE --------------------------
	.section	.nv.shared._ZN7cutlass13device_kernelINS_4gemm6kernel13GemmUniversalIN4cute5tupleIJiiiiEEENS1_10collective13CollectiveMmaINS1_37MainloopSm90TmaGmmaWarpSpecializedFP8ILi23ENS5_IJNS4_1CILi2EEENSA_ILi1EEESC_EEENS1_35KernelTmaWarpSpecializedCooperativeEEENS5_IJNSA_ILi192EEENSA_ILi112EEENSA_ILi32EEEEEENS_12float_e4m3_tENS5_IJlSC_lEEESK_SL_NS4_8TiledMMAINS4_8MMA_AtomIJNS4_4SM904GMMA30MMA_64x16x32_F32E4M3E4M3_SS_TNILNSP_7ScaleInE1ELSR_1EEEEEENS4_6LayoutISD_NS5_IJSC_NSA_ILi0EEESV_EEEEENS5_IJNS4_10UnderscoreESY_SY_EEEEENS4_13SM90_TMA_LOADENS4_14ComposedLayoutINS4_7SwizzleILi1ELi4ELi3EEENS4_18smem_ptr_flag_bitsILi8EEENSU_INS5_IJNSA_ILi8EEESI_EEENS5_IJSI_SC_EEEEEEEvNS4_8identityENS4_23SM90_TMA_LOAD_MULTICASTES1B_vS1C_EENS_8epilogue10collective6detail29Sm90TmaWarpSpecializedAdapterINS1G_15DefaultEpilogueISK_SL_SL_NS1F_6thread17LinearCombinationISK_Li1EffLNS1K_9ScaleType4KindE0ELNS_15FloatRoundStyleE2ESK_EENS1_15EpilogueDefaultEEEEEvvEEEEvNT_6ParamsE,"aw",@nobits
	.sectionflags	@""
	.align	16
	.zero		1024


//--------------------- .nv.shared.reserved.0     --------------------------
	.section	.nv.shared.reserved.0,"aw",@nobits
	.weak		__nv_reservedSMEM_offset_0_alias
	.size		__nv_reservedSMEM_offset_0_alias, 0, 0
	.other		__nv_reservedSMEM_offset_0_alias,@"STO_CUDA_RESERVED_SHARED STV_DEFAULT"
__nv_reservedSMEM_offset_0_alias:
	.zero		0


//--------------------- .nv.global                --------------------------
	.section	.nv.global,"aw",@nobits
.nv.global:
	.type		_ZN39_INTERNAL_be5b7072_4_k_cu_6938ace5_92104cute1_E,@object
	.size		_ZN39_INTERNAL_be5b7072_4_k_cu_6938ace5_92104cute1_E,(_ZN39_INTERNAL_be5b7072_4_k_cu_6938ace5_92104cuda3std3__45__cpo6cbeginE - _ZN39_INTERNAL_be5b7072_4_k_cu_6938ace5_92104cute1_E)
_ZN39_INTERNAL_be5b7072_4_k_cu_6938ace5_92104cute1_E:
	.zero		1
	.type		_ZN39_INTERNAL_be5b7072_4_k_cu_6938ace5_92104cuda3std3__45__cpo6cbeginE,@object
	.size		_ZN39_INTERNAL_be5b7072_4_k_cu_6938ace5_92104cuda3std3__45__cpo6cbeginE,(_ZN39_INTERNAL_be5b7072_4_k_cu_6938ace5_92104cuda3std3__48in_placeE - _ZN39_INTERNAL_be5b7072_4_k_cu_6938ace5_92104cuda3std3__45__cpo6cbeginE)
_ZN39_INTERNAL_be5b7072_4_k_cu_6938ace5_92104cuda3std3__45__cpo6cbeginE:
	.zero		1
	.type		_ZN39_INTERNAL_be5b7072_4_k_cu_6938ace5_92104cuda3std3__48in_placeE,@object
	.size		_ZN39_INTERNAL_be5b7072_4_k_cu_6938ace5_92104cuda3std3__48in_placeE,(_ZN39_INTERNAL_be5b7072_4_k_cu_6938ace5_92104cuda3std6ranges3__45__cpo9iter_moveE - _ZN39_INTERNAL_be5b7072_4_k_cu_6938ace5_92104cuda3std3__48in_placeE)
_ZN39_INTERNAL_be5b7072_4_k_cu_6938ace5_92104cuda3std3__48in_placeE:
	.zero		1
	.type		_ZN39_INTERNAL_be5b7072_4_k_cu_6938ace5_92104cuda3std6ranges3__45__cpo9iter_moveE,@object
	.size		_ZN39_INTERNAL_be5b7072_4_k_cu_6938ace5_92104cuda3std6ranges3__45__cpo9iter_moveE,(_ZN39_INTERNAL_be5b7072_4_k_cu_6938ace5_92104cuda3std3__45__cpo5beginE - _ZN39_INTERNAL_be5b7072_4_k_cu_6938ace5_92104cuda3std6ranges3__45__cpo9iter_moveE)
_ZN39_INTERNAL_be5b7072_4_k_cu_6938ace5_92104cuda3std6ranges3__45__cpo9iter_moveE:
	.zero		1
	.type		_ZN39_INTERNAL_be5b7072_4_k_cu_6938ace5_92104cuda3std3__45__cpo5beginE,@object
	.size		_ZN39_INTERNAL_be5b7072_4_k_cu_6938ace5_92104cuda3std3__45__cpo5beginE,(_ZN39_INTERNAL_be5b7072_4_k_cu_6938ace5_92104cuda3std3__441_GLOBAL__N__be5b7072_4_k_cu_6938ace5_92106ignoreE - _ZN39_INTERNAL_be5b7072_4_k_cu_6938ace5_92104cuda3std3__45__cpo5beginE)
_ZN39_INTERNAL_be5b7072_4_k_cu_6938ace5_92104cuda3std3__45__cpo5beginE:
	.zero		1
	.type		_ZN39_INTERNAL_be5b7072_4_k_cu_6938ace5_92104cuda3std3__441_GLOBAL__N__be5b7072_4_k_cu_6938ace5_92106ignoreE,@object
	.size		_ZN39_INTERNAL_be5b7072_4_k_cu_6938ace5_92104cuda3std3__441_GLOBAL__N__be5b7072_4_k_cu_6938ace5_92106ignoreE,(_ZN39_INTERNAL_be5b7072_4_k_cu_6938ace5_92104cute7productE - _ZN39_INTERNAL_be5b7072_4_k_cu_6938ace5_92104cuda3std3__441_GLOBAL__N__be5b7072_4_k_cu_6938ace5_92106ignoreE)
_ZN39_INTERNAL_be5b7072_4_k_cu_6938ace5_92104cuda3std3__441_GLOBAL__N__be5b7072_4_k_cu_6938ace5_92106ignoreE:
	.zero		1
	.type		_ZN39_INTERNAL_be5b7072_4_k_cu_6938ace5_92104cute7productE,@object
	.size		_ZN39_INTERNAL_be5b7072_4_k_cu_6938ace5_92104cute7productE,(_ZN39_INTERNAL_be5b7072_4_k_cu_6938ace5_92104cuda3std3__45__cpo3endE - _ZN39_INTERNAL_be5b7072_4_k_cu_6938ace5_92104cute7productE)
_ZN39_INTERNAL_be5b7072_4_k_cu_6938ace5_92104cute7productE:
	.zero		1
	.type		_ZN39_INTERNAL_be5b7072_4_k_cu_6938ace5_92104cuda3std3__45__cpo3endE,@object
	.size		_ZN39_INTERNAL_be5b7072_4_k_cu_6938ace5_92104cuda3std3__45__cpo3endE,(_ZN39_INTERNAL_be5b7072_4_k_cu_6938ace5_92104cuda3std3__419piecewise_constructE - _ZN39_INTERNAL_be5b7072_4_k_cu_6938ace5_92104cuda3std3__45__cpo3endE)
_ZN39_INTERNAL_be5b7072_4_k_cu_6938ace5_92104cuda3std3__45__cpo3endE:
	.zero		1
	.type		_ZN39_INTERNAL_be5b7072_4_k_cu_6938ace5_92104cuda3std3__419piecewise_constructE,@object
	.size		_ZN39_INTERNAL_be5b7072_4_k_cu_6938ace5_92104cuda3std3__419piecewise_constructE,(_ZN39_INTERNAL_be5b7072_4_k_cu_6938ace5_92104cuda3std3__45__cpo4cendE - _ZN39_INTERNAL_be5b7072_4_k_cu_6938ace5_92104cuda3std3__419piecewise_constructE)
_ZN39_INTERNAL_be5b7072_4_k_cu_6938ace5_92104cuda3std3__419piecewise_constructE:
	.zero		1
	.type		_ZN39_INTERNAL_be5b7072_4_k_cu_6938ace5_92104cuda3std3__45__cpo4cendE,@object
	.size		_ZN39_INTERNAL_be5b7072_4_k_cu_6938ace5_92104cuda3std3__45__cpo4cendE,(_ZN39_INTERNAL_be5b7072_4_k_cu_6938ace5_92104cuda3std6ranges3__45__cpo4swapE - _ZN39_INTERNAL_be5b7072_4_k_cu_6938ace5_92104cuda3std3__45__cpo4cendE)
_ZN39_INTERNAL_be5b7072_4_k_cu_6938ace5_92104cuda3std3__45__cpo4cendE:
	.zero		1
	.type		_ZN39_INTERNAL_be5b7072_4_k_cu_6938ace5_92104cuda3std6ranges3__45__cpo4swapE,@object
	.size		_ZN39_INTERNAL_be5b7072_4_k_cu_6938ace5_92104cuda3std6ranges3__45__cpo4swapE,(.L_7 - _ZN39_INTERNAL_be5b7072_4_k_cu_6938ace5_92104cuda3std6ranges3__45__cpo4swapE)
_ZN39_INTERNAL_be5b7072_4_k_cu_6938ace5_92104cuda3std6ranges3__45__cpo4swapE:
	.zero		1
.L_7:


//--------------------- .nv.constant0._ZN7cutlass13device_kernelINS_4gemm6kernel13GemmUniversalIN4cute5tupleIJiiiiEEENS1_10collective13CollectiveMmaINS1_37MainloopSm90TmaGmmaWarpSpecializedFP8ILi23ENS5_IJNS4_1CILi2EEENSA_ILi1EEESC_EEENS1_35KernelTmaWarpSpecializedCooperativeEEENS5_IJNSA_ILi192EEENSA_ILi112EEENSA_ILi32EEEEEENS_12float_e4m3_tENS5_IJlSC_lEEESK_SL_NS4_8TiledMMAINS4_8MMA_AtomIJNS4_4SM904GMMA30MMA_64x16x32_F32E4M3E4M3_SS_TNILNSP_7ScaleInE1ELSR_1EEEEEENS4_6LayoutISD_NS5_IJSC_NSA_ILi0EEESV_EEEEENS5_IJNS4_10UnderscoreESY_SY_EEEEENS4_13SM90_TMA_LOADENS4_14ComposedLayoutINS4_7SwizzleILi1ELi4ELi3EEENS4_18smem_ptr_flag_bitsILi8EEENSU_INS5_IJNSA_ILi8EEESI_EEENS5_IJSI_SC_EEEEEEEvNS4_8identityENS4_23SM90_TMA_LOAD_MULTICASTES1B_vS1C_EENS_8epilogue10collective6detail29Sm90TmaWarpSpecializedAdapterINS1G_15DefaultEpilogueISK_SL_SL_NS1F_6thread17LinearCombinationISK_Li1EffLNS1K_9ScaleType4KindE0ELNS_15FloatRoundStyleE2ESK_EENS1_15EpilogueDefaultEEEEEvvEEEEvNT_6ParamsE --------------------------
	.section	.nv.constant0._ZN7cutlass13device_kernelINS_4gemm6kernel13GemmUniversalIN4cute5tupleIJiiiiEEENS1_10collective13CollectiveMmaINS1_37MainloopSm90TmaGmmaWarpSpecializedFP8ILi23ENS5_IJNS4_1CILi2EEENSA_ILi1EEESC_EEENS1_35KernelTmaWarpSpecializedCooperativeEEENS5_IJNSA_ILi192EEENSA_ILi112EEENSA_ILi32EEEEEENS_12float_e4m3_tENS5_IJlSC_lEEESK_SL_NS4_8TiledMMAINS4_8MMA_AtomIJNS4_4SM904GMMA30MMA_64x16x32_F32E4M3E4M3_SS_TNILNSP_7ScaleInE1ELSR_1EEEEEENS4_6LayoutISD_NS5_IJSC_NSA_ILi0EEESV_EEEEENS5_IJNS4_10UnderscoreESY_SY_EEEEENS4_13SM90_TMA_LOADENS4_14ComposedLayoutINS4_7SwizzleILi1ELi4ELi3EEENS4_18smem_ptr_flag_bitsILi8EEENSU_INS5_IJNSA_ILi8EEESI_EEENS5_IJSI_SC_EEEEEEEvNS4_8identityENS4_23SM90_TMA_LOAD_MULTICASTES1B_vS1C_EENS_8epilogue10collective6detail29Sm90TmaWarpSpecializedAdapterINS1G_15DefaultEpilogueISK_SL_SL_NS1F_6thread17LinearCombinationISK_Li1EffLNS1K_9ScaleType4KindE0ELNS_15FloatRoundStyleE2ESK_EENS1_15EpilogueDefaultEEEEEvvEEEEvNT_6ParamsE,"a",@progbits
	.sectionflags	@""
	.align	4
.nv.constant0._ZN7cutlass13device_kernelINS_4gemm6kernel13GemmUniversalIN4cute5tupleIJiiiiEEENS1_10collective13CollectiveMmaINS1_37MainloopSm90TmaGmmaWarpSpecializedFP8ILi23ENS5_IJNS4_1CILi2EEENSA_ILi1EEESC_EEENS1_35KernelTmaWarpSpecializedCooperativeEEENS5_IJNSA_ILi192EEENSA_ILi112EEENSA_ILi32EEEEEENS_12float_e4m3_tENS5_IJlSC_lEEESK_SL_NS4_8TiledMMAINS4_8MMA_AtomIJNS4_4SM904GMMA30MMA_64x16x32_F32E4M3E4M3_SS_TNILNSP_7ScaleInE1ELSR_1EEEEEENS4_6LayoutISD_NS5_IJSC_NSA_ILi0EEESV_EEEEENS5_IJNS4_10UnderscoreESY_SY_EEEEENS4_13SM90_TMA_LOADENS4_14ComposedLayoutINS4_7SwizzleILi1ELi4ELi3EEENS4_18smem_ptr_flag_bitsILi8EEENSU_INS5_IJNSA_ILi8EEESI_EEENS5_IJSI_SC_EEEEEEEvNS4_8identityENS4_23SM90_TMA_LOAD_MULTICASTES1B_vS1C_EENS_8epilogue10collective6detail29Sm90TmaWarpSpecializedAdapterINS1G_15DefaultEpilogueISK_SL_SL_NS1F_6thread17LinearCombinationISK_Li1EffLNS1K_9ScaleType4KindE0ELNS_15FloatRoundStyleE2ESK_EENS1_15EpilogueDefaultEEEEEvvEEEEvNT_6ParamsE:
	.zero		1664


//--------------------- SYMBOLS --------------------------

	.type		.nv.reservedSmem.offset0,@object
	.size		.nv.reservedSmem.offset0,0x4
